	.target	sm_100a

	.elftype	@"ET_EXEC"


//--------------------- .note.nv.tkinfo           --------------------------
	.section	.note.nv.tkinfo,"",@"SHT_NOTE"
	.sectionflags	@"SHF_NOTE_NV_TKINFO"
	.tkinfo
        /*0018*/ 	.word	0x00000002
        /*0030*/ 	.string	""
        /*0030*/ 	.string	"ptxas"
        /*0030*/ 	.string	"Cuda compilation tools, release 13.0, V13.0.88"
        /*0030*/ 	.string	"Build cuda_13.0.r13.0/compiler.36424714_0"
        /*0030*/ 	.string	"-arch sm_100a -m 64 "



//--------------------- .note.nv.cuinfo           --------------------------
	.section	.note.nv.cuinfo,"",@"SHT_NOTE"
	.sectionflags	@"SHF_NOTE_NV_CUINFO"
        /*0018*/ 	.short	0x0002
        /*001a*/ 	.short	0x0064
        /*001c*/ 	.short	0x0082
	.zero		2


//--------------------- .nv.info                  --------------------------
	.section	.nv.info,"",@"SHT_CUDA_INFO"
	.align	4


	//----- nvinfo : EIATTR_REGCOUNT
	.align		4
        /*0000*/ 	.byte	0x04, 0x2f
        /*0002*/ 	.short	(.L_19 - .L_18)
	.align		4
.L_18:
        /*0004*/ 	.word	index@(_ZN7cutlass13device_kernelINS_4gemm6kernel13GemmUniversalIN4cute5tupleIJiiiiEEENS1_10collective13CollectiveMmaINS1_35MainloopSm100TmaUmmaWarpSpecializedILi5ELi2ELi4ENS5_IJNS4_1CILi1EEESB_SB_EEEEENS5_IJNSA_ILi128EEENSA_ILi64EEENSA_ILi32EEEEEEfNS5_IJlSB_lEEEfSI_NS4_8TiledMMAINS4_8MMA_AtomIJNS4_17SM100_MMA_TF32_SSINS_10tfloat32_tESM_fLi128ELi64ELNS4_4UMMA5MajorE0ELSO_0ELNSN_7ScaleInE0ELSP_0EEEEEENS4_6LayoutISC_NS5_IJNSA_ILi0EEEST_ST_EEEEENS5_IJNS4_10UnderscoreESW_SW_EEEEENS4_13SM90_TMA_LOADENS4_14ComposedLayoutINS4_7SwizzleILi3ELi4ELi3EEENS4_18smem_ptr_flag_bitsILi32EEENSS_INS5_IJNSA_ILi8EEESG_EEENS5_IJSG_SB_EEEEEEEvNS4_8identityESZ_S19_vS1A_EENS_8epilogue10collective18CollectiveEpilogueINS1C_23Sm100TmaWarpSpecializedILi4ELi2ELi16ELb1ELb0EEEJSH_NS5_IJNSS_ISE_SB_EENSS_INSA_ILi16EEESB_EEEEEfSI_fSI_NS1C_6fusion15FusionCallbacksIS1G_NS1L_17LinearCombinationIffffLNS_15FloatRoundStyleE2EEESH_S1K_JEEENS4_5SM1004TMEM4LOAD26SM100_TMEM_LOAD_32dp32b16xESZ_NS10_INS11_ILi2ELi4ELi3EEES14_NSS_INS5_IJS15_S1I_EEENS5_IJS1I_SB_EEEEEEENS4_39AutoVectorizingCopyWithAssumedAlignmentILi128EEENS4_14SM90_TMA_STOREES1Z_S21_S21_EEEvvEEEEvNT_6ParamsE)
        /*0008*/ 	.word	0x0000005a


	//----- nvinfo : EIATTR_FRAME_SIZE
	.align		4
.L_19:
        /*000c*/ 	.byte	0x04, 0x11
        /*000e*/ 	.short	(.L_21 - .L_20)
	.align		4
.L_20:
        /*0010*/ 	.word	index@($__internal_2_$__cuda_sm10x_tcgen05_guardrail_trap_unallocated_columns_being_dealloced)
        /*0014*/ 	.word	0x00000000


	//----- nvinfo : EIATTR_FRAME_SIZE
	.align		4
.L_21:
        /*0018*/ 	.byte	0x04, 0x11
        /*001a*/ 	.short	(.L_23 - .L_22)
	.align		4
.L_22:
        /*001c*/ 	.word	index@($__internal_1_$__cuda_sm10x_tcgen05_guardrail_trap_phase_invalid_during_alloc)
        /*0020*/ 	.word	0x00000000


	//----- nvinfo : EIATTR_FRAME_SIZE
	.align		4
.L_23:
        /*0024*/ 	.byte	0x04, 0x11
        /*0026*/ 	.short	(.L_25 - .L_24)
	.align		4
.L_24:
        /*0028*/ 	.word	index@($__internal_0_$__cuda_sm10x_tcgen05_guardrail_trap_col_being_dealloced_not_returned_by_alloc)
        /*002c*/ 	.word	0x00000000


	//----- nvinfo : EIATTR_FRAME_SIZE
	.align		4
.L_25:
        /*0030*/ 	.byte	0x04, 0x11
        /*0032*/ 	.short	(.L_27 - .L_26)
	.align		4
.L_26:
        /*0034*/ 	.word	index@(_ZN7cutlass13device_kernelINS_4gemm6kernel13GemmUniversalIN4cute5tupleIJiiiiEEENS1_10collective13CollectiveMmaINS1_35MainloopSm100TmaUmmaWarpSpecializedILi5ELi2ELi4ENS5_IJNS4_1CILi1EEESB_SB_EEEEENS5_IJNSA_ILi128EEENSA_ILi64EEENSA_ILi32EEEEEEfNS5_IJlSB_lEEEfSI_NS4_8TiledMMAINS4_8MMA_AtomIJNS4_17SM100_MMA_TF32_SSINS_10tfloat32_tESM_fLi128ELi64ELNS4_4UMMA5MajorE0ELSO_0ELNSN_7ScaleInE0ELSP_0EEEEEENS4_6LayoutISC_NS5_IJNSA_ILi0EEEST_ST_EEEEENS5_IJNS4_10UnderscoreESW_SW_EEEEENS4_13SM90_TMA_LOADENS4_14ComposedLayoutINS4_7SwizzleILi3ELi4ELi3EEENS4_18smem_ptr_flag_bitsILi32EEENSS_INS5_IJNSA_ILi8EEESG_EEENS5_IJSG_SB_EEEEEEEvNS4_8identityESZ_S19_vS1A_EENS_8epilogue10collective18CollectiveEpilogueINS1C_23Sm100TmaWarpSpecializedILi4ELi2ELi16ELb1ELb0EEEJSH_NS5_IJNSS_ISE_SB_EENSS_INSA_ILi16EEESB_EEEEEfSI_fSI_NS1C_6fusion15FusionCallbacksIS1G_NS1L_17LinearCombinationIffffLNS_15FloatRoundStyleE2EEESH_S1K_JEEENS4_5SM1004TMEM4LOAD26SM100_TMEM_LOAD_32dp32b16xESZ_NS10_INS11_ILi2ELi4ELi3EEES14_NSS_INS5_IJS15_S1I_EEENS5_IJS1I_SB_EEEEEEENS4_39AutoVectorizingCopyWithAssumedAlignmentILi128EEENS4_14SM90_TMA_STOREES1Z_S21_S21_EEEvvEEEEvNT_6ParamsE)
        /*0038*/ 	.word	0x00000000


	//----- nvinfo : EIATTR_MIN_STACK_SIZE
	.align		4
.L_27:
        /*003c*/ 	.byte	0x04, 0x12
        /*003e*/ 	.short	(.L_29 - .L_28)
	.align		4
.L_28:
        /*0040*/ 	.word	index@(_ZN7cutlass13device_kernelINS_4gemm6kernel13GemmUniversalIN4cute5tupleIJiiiiEEENS1_10collective13CollectiveMmaINS1_35MainloopSm100TmaUmmaWarpSpecializedILi5ELi2ELi4ENS5_IJNS4_1CILi1EEESB_SB_EEEEENS5_IJNSA_ILi128EEENSA_ILi64EEENSA_ILi32EEEEEEfNS5_IJlSB_lEEEfSI_NS4_8TiledMMAINS4_8MMA_AtomIJNS4_17SM100_MMA_TF32_SSINS_10tfloat32_tESM_fLi128ELi64ELNS4_4UMMA5MajorE0ELSO_0ELNSN_7ScaleInE0ELSP_0EEEEEENS4_6LayoutISC_NS5_IJNSA_ILi0EEEST_ST_EEEEENS5_IJNS4_10UnderscoreESW_SW_EEEEENS4_13SM90_TMA_LOADENS4_14ComposedLayoutINS4_7SwizzleILi3ELi4ELi3EEENS4_18smem_ptr_flag_bitsILi32EEENSS_INS5_IJNSA_ILi8EEESG_EEENS5_IJSG_SB_EEEEEEEvNS4_8identityESZ_S19_vS1A_EENS_8epilogue10collective18CollectiveEpilogueINS1C_23Sm100TmaWarpSpecializedILi4ELi2ELi16ELb1ELb0EEEJSH_NS5_IJNSS_ISE_SB_EENSS_INSA_ILi16EEESB_EEEEEfSI_fSI_NS1C_6fusion15FusionCallbacksIS1G_NS1L_17LinearCombinationIffffLNS_15FloatRoundStyleE2EEESH_S1K_JEEENS4_5SM1004TMEM4LOAD26SM100_TMEM_LOAD_32dp32b16xESZ_NS10_INS11_ILi2ELi4ELi3EEES14_NSS_INS5_IJS15_S1I_EEENS5_IJS1I_SB_EEEEEEENS4_39AutoVectorizingCopyWithAssumedAlignmentILi128EEENS4_14SM90_TMA_STOREES1Z_S21_S21_EEEvvEEEEvNT_6ParamsE)
        /*0044*/ 	.word	0x00000000
.L_29:


//--------------------- .nv.compat                --------------------------
	.section	.nv.compat,"",@"SHT_CUDA_COMPAT_INFO"
	.align	4
        /*0000*/ 	.byte	0x02, 0x09, 0x01, 0x00, 0x02, 0x02, 0x02, 0x00, 0x02, 0x05, 0x05, 0x00, 0x03, 0x07, 0x01, 0x01
        /*0010*/ 	.byte	0x02, 0x03, 0x01, 0x00, 0x02, 0x06, 0x01, 0x00, 0x04, 0x0b, 0x08, 0x00, 0x09, 0x00, 0x00, 0x00
        /*0020*/ 	.byte	0x00, 0x00, 0x00, 0x00


//--------------------- .nv.info._ZN7cutlass13device_kernelINS_4gemm6kernel13GemmUniversalIN4cute5tupleIJiiiiEEENS1_10collective13CollectiveMmaINS1_35MainloopSm100TmaUmmaWarpSpecializedILi5ELi2ELi4ENS5_IJNS4_1CILi1EEESB_SB_EEEEENS5_IJNSA_ILi128EEENSA_ILi64EEENSA_ILi32EEEEEEfNS5_IJlSB_lEEEfSI_NS4_8TiledMMAINS4_8MMA_AtomIJNS4_17SM100_MMA_TF32_SSINS_10tfloat32_tESM_fLi128ELi64ELNS4_4UMMA5MajorE0ELSO_0ELNSN_7ScaleInE0ELSP_0EEEEEENS4_6LayoutISC_NS5_IJNSA_ILi0EEEST_ST_EEEEENS5_IJNS4_10UnderscoreESW_SW_EEEEENS4_13SM90_TMA_LOADENS4_14ComposedLayoutINS4_7SwizzleILi3ELi4ELi3EEENS4_18smem_ptr_flag_bitsILi32EEENSS_INS5_IJNSA_ILi8EEESG_EEENS5_IJSG_SB_EEEEEEEvNS4_8identityESZ_S19_vS1A_EENS_8epilogue10collective18CollectiveEpilogueINS1C_23Sm100TmaWarpSpecializedILi4ELi2ELi16ELb1ELb0EEEJSH_NS5_IJNSS_ISE_SB_EENSS_INSA_ILi16EEESB_EEEEEfSI_fSI_NS1C_6fusion15FusionCallbacksIS1G_NS1L_17LinearCombinationIffffLNS_15FloatRoundStyleE2EEESH_S1K_JEEENS4_5SM1004TMEM4LOAD26SM100_TMEM_LOAD_32dp32b16xESZ_NS10_INS11_ILi2ELi4ELi3EEES14_NSS_INS5_IJS15_S1I_EEENS5_IJS1I_SB_EEEEEEENS4_39AutoVectorizingCopyWithAssumedAlignmentILi128EEENS4_14SM90_TMA_STOREES1Z_S21_S21_EEEvvEEEEvNT_6ParamsE --------------------------
	.section	.nv.info._ZN7cutlass13device_kernelINS_4gemm6kernel13GemmUniversalIN4cute5tupleIJiiiiEEENS1_10collective13CollectiveMmaINS1_35MainloopSm100TmaUmmaWarpSpecializedILi5ELi2ELi4ENS5_IJNS4_1CILi1EEESB_SB_EEEEENS5_IJNSA_ILi128EEENSA_ILi64EEENSA_ILi32EEEEEEfNS5_IJlSB_lEEEfSI_NS4_8TiledMMAINS4_8MMA_AtomIJNS4_17SM100_MMA_TF32_SSINS_10tfloat32_tESM_fLi128ELi64ELNS4_4UMMA5MajorE0ELSO_0ELNSN_7ScaleInE0ELSP_0EEEEEENS4_6LayoutISC_NS5_IJNSA_ILi0EEEST_ST_EEEEENS5_IJNS4_10UnderscoreESW_SW_EEEEENS4_13SM90_TMA_LOADENS4_14ComposedLayoutINS4_7SwizzleILi3ELi4ELi3EEENS4_18smem_ptr_flag_bitsILi32EEENSS_INS5_IJNSA_ILi8EEESG_EEENS5_IJSG_SB_EEEEEEEvNS4_8identityESZ_S19_vS1A_EENS_8epilogue10collective18CollectiveEpilogueINS1C_23Sm100TmaWarpSpecializedILi4ELi2ELi16ELb1ELb0EEEJSH_NS5_IJNSS_ISE_SB_EENSS_INSA_ILi16EEESB_EEEEEfSI_fSI_NS1C_6fusion15FusionCallbacksIS1G_NS1L_17LinearCombinationIffffLNS_15FloatRoundStyleE2EEESH_S1K_JEEENS4_5SM1004TMEM4LOAD26SM100_TMEM_LOAD_32dp32b16xESZ_NS10_INS11_ILi2ELi4ELi3EEES14_NSS_INS5_IJS15_S1I_EEENS5_IJS1I_SB_EEEEEEENS4_39AutoVectorizingCopyWithAssumedAlignmentILi128EEENS4_14SM90_TMA_STOREES1Z_S21_S21_EEEvvEEEEvNT_6ParamsE,"",@"SHT_CUDA_INFO"
	.sectionflags	@""
	.align	4


	//----- nvinfo : EIATTR_CUDA_API_VERSION
	.align		4
        /*0000*/ 	.byte	0x04, 0x37
        /*0002*/ 	.short	(.L_31 - .L_30)
.L_30:
        /*0004*/ 	.word	0x00000082


	//----- nvinfo : EIATTR_KPARAM_INFO
	.align		4
.L_31:
        /*0008*/ 	.byte	0x04, 0x17
        /*000a*/ 	.short	(.L_33 - .L_32)
.L_32:
        /*000c*/ 	.word	0x00000000
        /*0010*/ 	.short	0x0000
        /*0012*/ 	.short	0x0000
        /*0014*/ 	.byte	0x00, 0xf0, 0x01, 0x20


	//----- nvinfo : EIATTR_AT_ENTRY_FRAGMENTS
	.align		4
.L_33:
        /*0018*/ 	.byte	0x04, 0x4f
        /*001a*/ 	.short	(.L_35 - .L_34)


	//   ....[0]....
.L_34:
        /*001c*/ 	.word	0x00000006


	//----- nvinfo : EIATTR_RESERVED_SMEM_USED
	.align		4
.L_35:
        /*0020*/ 	.byte	0x01, 0x41
	.zero		2


	//----- nvinfo : EIATTR_SPARSE_MMA_MASK
	.align		4
        /*0024*/ 	.byte	0x03, 0x50
        /*0026*/ 	.short	0x0000


	//----- nvinfo : EIATTR_TCGEN05_1CTA_USED
	.align		4
        /*0028*/ 	.byte	0x01, 0x51
	.zero		2


	//----- nvinfo : EIATTR_MAXREG_COUNT
	.align		4
        /*002c*/ 	.byte	0x03, 0x1b
        /*002e*/ 	.short	0x00ff


	//----- nvinfo : EIATTR_NUM_BARRIERS
	.align		4
        /*0030*/ 	.byte	0x02, 0x4c
        /*0032*/ 	.byte	0x07
	.zero		1


	//----- nvinfo : EIATTR_EXTERNS
	.align		4
        /*0034*/ 	.byte	0x04, 0x0f
        /*0036*/ 	.short	(.L_37 - .L_36)


	//   ....[0]....
	.align		4
.L_36:
        /*0038*/ 	.word	index@(__assertfail)


	//----- nvinfo : EIATTR_MERCURY_ISA_VERSION
	.align		4
.L_37:
        /*003c*/ 	.byte	0x03, 0x5f
        /*003e*/ 	.short	0x0101


	//----- nvinfo : EIATTR_INT_WARP_WIDE_INSTR_OFFSETS
	.align		4
        /*0040*/ 	.byte	0x04, 0x31
        /*0042*/ 	.short	(.L_39 - .L_38)


	//   ....[0]....
.L_38:
        /*0044*/ 	.word	0x00001e00


	//   ....[1]....
        /*0048*/ 	.word	0x000038d0


	//   ....[2]....
        /*004c*/ 	.word	0x00003900


	//   ....[3]....
        /*0050*/ 	.word	0x00003950


	//   ....[4]....
        /*0054*/ 	.word	0x00004260


	//   ....[5]....
        /*0058*/ 	.word	0x000042c0


	//   ....[6]....
        /*005c*/ 	.word	0x000043a0


	//   ....[7]....
        /*0060*/ 	.word	0x00004410


	//   ....[8]....
        /*0064*/ 	.word	0x00004520


	//   ....[9]....
        /*0068*/ 	.word	0x000045b0


	//   ....[10]....
        /*006c*/ 	.word	0x00004780


	//   ....[11]....
        /*0070*/ 	.word	0x000048e0


	//----- nvinfo : EIATTR_COOP_GROUP_MASK_REGIDS
	.align		4
.L_39:
        /*0074*/ 	.byte	0x04, 0x29
        /*0076*/ 	.short	(.L_41 - .L_40)


	//   ....[0]....
.L_40:
        /*0078*/ 	.word	0xffffffff


	//   ....[1]....
        /*007c*/ 	.word	0xffffffff


	//   ....[2]....
        /*0080*/ 	.word	0xffffffff


	//   ....[3]....
        /*0084*/ 	.word	0xffffffff


	//   ....[4]....
        /*0088*/ 	.word	0xffffffff


	//   ....[5]....
        /*008c*/ 	.word	0xffffffff


	//   ....[6]....
        /*0090*/ 	.word	0xffffffff


	//   ....[7]....
        /*0094*/ 	.word	0xffffffff


	//   ....[8]....
        /*0098*/ 	.word	0xffffffff


	//   ....[9]....
        /*009c*/ 	.word	0xffffffff


	//   ....[10]....
        /*00a0*/ 	.word	0xffffffff


	//   ....[11]....
        /*00a4*/ 	.word	0xffffffff


	//   ....[12]....
        /*00a8*/ 	.word	0xffffffff


	//----- nvinfo : EIATTR_COOP_GROUP_INSTR_OFFSETS
	.align		4
.L_41:
        /*00ac*/ 	.byte	0x04, 0x28
        /*00ae*/ 	.short	(.L_43 - .L_42)


	//   ....[0]....
.L_42:
        /*00b0*/ 	.word	0x00000090


	//   ....[1]....
        /*00b4*/ 	.word	0x000004d0


	//   ....[2]....
        /*00b8*/ 	.word	0x00000660


	//   ....[3]....
        /*00bc*/ 	.word	0x00000800


	//   ....[4]....
        /*00c0*/ 	.word	0x00000900


	//   ....[5]....
        /*00c4*/ 	.word	0x00000a70


	//   ....[6]....
        /*00c8*/ 	.word	0x00000c10


	//   ....[7]....
        /*00cc*/ 	.word	0x00001ce0


	//   ....[8]....
        /*00d0*/ 	.word	0x00002b50


	//   ....[9]....
        /*00d4*/ 	.word	0x00002d60


	//   ....[10]....
        /*00d8*/ 	.word	0x00002d90


	//   ....[11]....
        /*00dc*/ 	.word	0x000037c0


	//   ....[12]....
        /*00e0*/ 	.word	0x000039f0


	//----- nvinfo : EIATTR_VRC_CTA_INIT_COUNT
	.align		4
.L_43:
        /*00e4*/ 	.byte	0x02, 0x4a
        /*00e6*/ 	.byte	0x80
	.zero		1


	//----- nvinfo : EIATTR_SYSCALL_OFFSETS
	.align		4
        /*00e8*/ 	.byte	0x04, 0x46
        /*00ea*/ 	.short	(.L_45 - .L_44)


	//   ....[0]....
.L_44:
        /*00ec*/ 	.word	0x00005360


	//   ....[1]....
        /*00f0*/ 	.word	0x00005450


	//   ....[2]....
        /*00f4*/ 	.word	0x00005bc0


	//   ....[3]....
        /*00f8*/ 	.word	0x00006340


	//   ....[4]....
        /*00fc*/ 	.word	0x00006a90


	//   ....[5]....
        /*0100*/ 	.word	0x000071e0


	//----- nvinfo : EIATTR_MBARRIER_INSTR_OFFSETS
	.align		4
.L_45:
        /*0104*/ 	.byte	0x04, 0x39
        /*0106*/ 	.short	(.L_47 - .L_46)


	//   ....[0]....
.L_46:
        /*0108*/ 	.word	0x000005b0
        /*010c*/ 	.word	0x000000ff
        /*0110*/ 	.word	0x00000000
        /*0114*/ 	.short	0x0100
        /*0116*/ 	.byte	0x05
	.zero		1


	//   ....[1]....
        /*0118*/ 	.word	0x000005c0
        /*011c*/ 	.word	0x000000ff
        /*0120*/ 	.word	0x00000028
        /*0124*/ 	.short	0x0100
        /*0126*/ 	.byte	0x05
	.zero		1


	//   ....[2]....
        /*0128*/ 	.word	0x000005d0
        /*012c*/ 	.word	0x000000ff
        /*0130*/ 	.word	0x00000008
        /*0134*/ 	.short	0x0100
        /*0136*/ 	.byte	0x05
	.zero		1


	//   ....[3]....
        /*0138*/ 	.word	0x000005e0
        /*013c*/ 	.word	0x000000ff
        /*0140*/ 	.word	0x00000030
        /*0144*/ 	.short	0x0100
        /*0146*/ 	.byte	0x05
	.zero		1


	//   ....[4]....
        /*0148*/ 	.word	0x000005f0
        /*014c*/ 	.word	0x000000ff
        /*0150*/ 	.word	0x00000010
        /*0154*/ 	.short	0x0100
        /*0156*/ 	.byte	0x05
	.zero		1


	//   ....[5]....
        /*0158*/ 	.word	0x00000600
        /*015c*/ 	.word	0x000000ff
        /*0160*/ 	.word	0x00000038
        /*0164*/ 	.short	0x0100
        /*0166*/ 	.byte	0x05
	.zero		1


	//   ....[6]....
        /*0168*/ 	.word	0x00000610
        /*016c*/ 	.word	0x000000ff
        /*0170*/ 	.word	0x00000018
        /*0174*/ 	.short	0x0100
        /*0176*/ 	.byte	0x05
	.zero		1


	//   ....[7]....
        /*0178*/ 	.word	0x00000620
        /*017c*/ 	.word	0x000000ff
        /*0180*/ 	.word	0x00000040
        /*0184*/ 	.short	0x0100
        /*0186*/ 	.byte	0x05
	.zero		1


	//   ....[8]....
        /*0188*/ 	.word	0x00000630
        /*018c*/ 	.word	0x000000ff
        /*0190*/ 	.word	0x00000020
        /*0194*/ 	.short	0x0100
        /*0196*/ 	.byte	0x05
	.zero		1


	//   ....[9]....
        /*0198*/ 	.word	0x00000640
        /*019c*/ 	.word	0x000000ff
        /*01a0*/ 	.word	0x00000048
        /*01a4*/ 	.short	0x0100
        /*01a6*/ 	.byte	0x05
	.zero		1


	//   ....[10]....
        /*01a8*/ 	.word	0x00000770
        /*01ac*/ 	.word	0x000000ff
        /*01b0*/ 	.word	0x00000050
        /*01b4*/ 	.short	0x0100
        /*01b6*/ 	.byte	0x07
	.zero		1


	//   ....[11]....
        /*01b8*/ 	.word	0x00000780
        /*01bc*/ 	.word	0x000000ff
        /*01c0*/ 	.word	0x00000070
        /*01c4*/ 	.short	0x0100
        /*01c6*/ 	.byte	0x07
	.zero		1


	//   ....[12]....
        /*01c8*/ 	.word	0x00000790
        /*01cc*/ 	.word	0x000000ff
        /*01d0*/ 	.word	0x00000058
        /*01d4*/ 	.short	0x0100
        /*01d6*/ 	.byte	0x07
	.zero		1


	//   ....[13]....
        /*01d8*/ 	.word	0x000007a0
        /*01dc*/ 	.word	0x000000ff
        /*01e0*/ 	.word	0x00000078
        /*01e4*/ 	.short	0x0100
        /*01e6*/ 	.byte	0x07
	.zero		1


	//   ....[14]....
        /*01e8*/ 	.word	0x000007b0
        /*01ec*/ 	.word	0x000000ff
        /*01f0*/ 	.word	0x00000060
        /*01f4*/ 	.short	0x0100
        /*01f6*/ 	.byte	0x07
	.zero		1


	//   ....[15]....
        /*01f8*/ 	.word	0x000007c0
        /*01fc*/ 	.word	0x000000ff
        /*0200*/ 	.word	0x00000080
        /*0204*/ 	.short	0x0100
        /*0206*/ 	.byte	0x07
	.zero		1


	//   ....[16]....
        /*0208*/ 	.word	0x000007d0
        /*020c*/ 	.word	0x000000ff
        /*0210*/ 	.word	0x00000068
        /*0214*/ 	.short	0x0100
        /*0216*/ 	.byte	0x07
	.zero		1


	//   ....[17]....
        /*0218*/ 	.word	0x000007e0
        /*021c*/ 	.word	0x000000ff
        /*0220*/ 	.word	0x00000088
        /*0224*/ 	.short	0x0100
        /*0226*/ 	.byte	0x07
	.zero		1


	//   ....[18]....
        /*0228*/ 	.word	0x000008d0
        /*022c*/ 	.word	0x000000ff
        /*0230*/ 	.word	0x00000090
        /*0234*/ 	.short	0x0100
        /*0236*/ 	.byte	0x05
	.zero		1


	//   ....[19]....
        /*0238*/ 	.word	0x000008e0
        /*023c*/ 	.word	0x000000ff
        /*0240*/ 	.word	0x00000098
        /*0244*/ 	.short	0x0100
        /*0246*/ 	.byte	0x05
	.zero		1


	//   ....[20]....
        /*0248*/ 	.word	0x00000a20
        /*024c*/ 	.word	0x000000ff
        /*0250*/ 	.word	0x000000a0
        /*0254*/ 	.short	0x0100
        /*0256*/ 	.byte	0x05
	.zero		1


	//   ....[21]....
        /*0258*/ 	.word	0x00000a30
        /*025c*/ 	.word	0x000000ff
        /*0260*/ 	.word	0x000000b0
        /*0264*/ 	.short	0x0100
        /*0266*/ 	.byte	0x05
	.zero		1


	//   ....[22]....
        /*0268*/ 	.word	0x00000a40
        /*026c*/ 	.word	0x000000ff
        /*0270*/ 	.word	0x000000a8
        /*0274*/ 	.short	0x0100
        /*0276*/ 	.byte	0x05
	.zero		1


	//   ....[23]....
        /*0278*/ 	.word	0x00000a50
        /*027c*/ 	.word	0x000000ff
        /*0280*/ 	.word	0x000000b8
        /*0284*/ 	.short	0x0100
        /*0286*/ 	.byte	0x05
	.zero		1


	//   ....[24]....
        /*0288*/ 	.word	0x00000b80
        /*028c*/ 	.word	0x000000ff
        /*0290*/ 	.word	0x000000c0
        /*0294*/ 	.short	0x0100
        /*0296*/ 	.byte	0x07
	.zero		1


	//   ....[25]....
        /*0298*/ 	.word	0x00000b90
        /*029c*/ 	.word	0x000000ff
        /*02a0*/ 	.word	0x000000e0
        /*02a4*/ 	.short	0x0100
        /*02a6*/ 	.byte	0x07
	.zero		1


	//   ....[26]....
        /*02a8*/ 	.word	0x00000ba0
        /*02ac*/ 	.word	0x000000ff
        /*02b0*/ 	.word	0x000000c8
        /*02b4*/ 	.short	0x0100
        /*02b6*/ 	.byte	0x07
	.zero		1


	//   ....[27]....
        /*02b8*/ 	.word	0x00000bb0
        /*02bc*/ 	.word	0x000000ff
        /*02c0*/ 	.word	0x000000e8
        /*02c4*/ 	.short	0x0100
        /*02c6*/ 	.byte	0x07
	.zero		1


	//   ....[28]....
        /*02c8*/ 	.word	0x00000bc0
        /*02cc*/ 	.word	0x000000ff
        /*02d0*/ 	.word	0x000000d0
        /*02d4*/ 	.short	0x0100
        /*02d6*/ 	.byte	0x07
	.zero		1


	//   ....[29]....
        /*02d8*/ 	.word	0x00000bd0
        /*02dc*/ 	.word	0x000000ff
        /*02e0*/ 	.word	0x000000f0
        /*02e4*/ 	.short	0x0100
        /*02e6*/ 	.byte	0x07
	.zero		1


	//   ....[30]....
        /*02e8*/ 	.word	0x00000be0
        /*02ec*/ 	.word	0x000000ff
        /*02f0*/ 	.word	0x000000d8
        /*02f4*/ 	.short	0x0100
        /*02f6*/ 	.byte	0x07
	.zero		1


	//   ....[31]....
        /*02f8*/ 	.word	0x00000bf0
        /*02fc*/ 	.word	0x000000ff
        /*0300*/ 	.word	0x000000f8
        /*0304*/ 	.short	0x0100
        /*0306*/ 	.byte	0x07
	.zero		1


	//   ....[32]....
        /*0308*/ 	.word	0x00000ce0
        /*030c*/ 	.word	0x000000ff
        /*0310*/ 	.word	0x00000100
        /*0314*/ 	.short	0x0100
        /*0316*/ 	.byte	0x05
	.zero		1


	//   ....[33]....
        /*0318*/ 	.word	0x00000cf0
        /*031c*/ 	.word	0x000000ff
        /*0320*/ 	.word	0x00000110
        /*0324*/ 	.short	0x0100
        /*0326*/ 	.byte	0x05
	.zero		1


	//   ....[34]....
        /*0328*/ 	.word	0x00000d00
        /*032c*/ 	.word	0x000000ff
        /*0330*/ 	.word	0x00000108
        /*0334*/ 	.short	0x0100
        /*0336*/ 	.byte	0x05
	.zero		1


	//   ....[35]....
        /*0338*/ 	.word	0x00000d10
        /*033c*/ 	.word	0x000000ff
        /*0340*/ 	.word	0x00000118
        /*0344*/ 	.short	0x0100
        /*0346*/ 	.byte	0x05
	.zero		1


	//   ....[36]....
        /*0348*/ 	.word	0x000015e0
        /*034c*/ 	.word	0x00000002
        /*0350*/ 	.word	0x00000110
        /*0354*/ 	.short	0x010a
        /*0356*/ 	.byte	0xff
	.zero		1


	//   ....[37]....
        /*0358*/ 	.word	0x00001610
        /*035c*/ 	.word	0x00000002
        /*0360*/ 	.word	0x00000100
        /*0364*/ 	.short	0x0101
        /*0366*/ 	.byte	0xff
	.zero		1


	//   ....[38]....
        /*0368*/ 	.word	0x000016e0
        /*036c*/ 	.word	0x000000ff
        /*0370*/ 	.word	0x00000028
        /*0374*/ 	.short	0x010a
        /*0376*/ 	.byte	0x08
	.zero		1


	//   ....[39]....
        /*0378*/ 	.word	0x00001780
        /*037c*/ 	.word	0x000000ff
        /*0380*/ 	.word	0x00000028
        /*0384*/ 	.short	0x010a
        /*0386*/ 	.byte	0x21
	.zero		1


	//   ....[40]....
        /*0388*/ 	.word	0x000018d0
        /*038c*/ 	.word	0x000000ff
        /*0390*/ 	.word	0x00000028
        /*0394*/ 	.short	0x010a
        /*0396*/ 	.byte	0x08
	.zero		1


	//   ....[41]....
        /*0398*/ 	.word	0x000019e0
        /*039c*/ 	.word	0x000000ff
        /*03a0*/ 	.word	0x00000098
        /*03a4*/ 	.short	0x0101
        /*03a6*/ 	.byte	0x04
	.zero		1


	//   ....[42]....
        /*03a8*/ 	.word	0x00001a00
        /*03ac*/ 	.word	0x000000ff
        /*03b0*/ 	.word	0x00000028
        /*03b4*/ 	.short	0x010a
        /*03b6*/ 	.byte	0x08
	.zero		1


	//   ....[43]....
        /*03b8*/ 	.word	0x00001a80
        /*03bc*/ 	.word	0x000000ff
        /*03c0*/ 	.word	0x00000028
        /*03c4*/ 	.short	0x010a
        /*03c6*/ 	.byte	0x11
	.zero		1


	//   ....[44]....
        /*03c8*/ 	.word	0x00001bd0
        /*03cc*/ 	.word	0x000000ff
        /*03d0*/ 	.word	0x00000028
        /*03d4*/ 	.short	0x010a
        /*03d6*/ 	.byte	0x08
	.zero		1


	//   ....[45]....
        /*03d8*/ 	.word	0x00001d10
        /*03dc*/ 	.word	0x00000002
        /*03e0*/ 	.word	0x000000a0
        /*03e4*/ 	.short	0x010a
        /*03e6*/ 	.byte	0xff
	.zero		1


	//   ....[46]....
        /*03e8*/ 	.word	0x00001dd0
        /*03ec*/ 	.word	0x00000002
        /*03f0*/ 	.word	0x00000000
        /*03f4*/ 	.short	0x0101
        /*03f6*/ 	.byte	0xff
	.zero		1


	//   ....[47]....
        /*03f8*/ 	.word	0x00002330
        /*03fc*/ 	.word	0x000000ff
        /*0400*/ 	.word	0x00000000
        /*0404*/ 	.short	0x010a
        /*0406*/ 	.byte	0x05
	.zero		1


	//   ....[48]....
        /*0408*/ 	.word	0x000023c0
        /*040c*/ 	.word	0x000000ff
        /*0410*/ 	.word	0x00000000
        /*0414*/ 	.short	0x010a
        /*0416*/ 	.byte	0x05
	.zero		1


	//   ....[49]....
        /*0418*/ 	.word	0x00002450
        /*041c*/ 	.word	0x000000ff
        /*0420*/ 	.word	0x00000000
        /*0424*/ 	.short	0x010a
        /*0426*/ 	.byte	0x05
	.zero		1


	//   ....[50]....
        /*0428*/ 	.word	0x000024e0
        /*042c*/ 	.word	0x000000ff
        /*0430*/ 	.word	0x00000000
        /*0434*/ 	.short	0x010a
        /*0436*/ 	.byte	0x05
	.zero		1


	//   ....[51]....
        /*0438*/ 	.word	0x00002580
        /*043c*/ 	.word	0x00000000
        /*0440*/ 	.word	0x00000000
        /*0444*/ 	.short	0x010a
        /*0446*/ 	.byte	0xff
	.zero		1


	//   ....[52]....
        /*0448*/ 	.word	0x000026a0
        /*044c*/ 	.word	0x00000000
        /*0450*/ 	.word	0x00000100
        /*0454*/ 	.short	0x010a
        /*0456*/ 	.byte	0xff
	.zero		1


	//   ....[53]....
        /*0458*/ 	.word	0x00002710
        /*045c*/ 	.word	0x00000000
        /*0460*/ 	.word	0x00000000
        /*0464*/ 	.short	0x0101
        /*0466*/ 	.byte	0xff
	.zero		1


	//   ....[54]....
        /*0468*/ 	.word	0x00002730
        /*046c*/ 	.word	0x000000ff
        /*0470*/ 	.word	0x000000b0
        /*0474*/ 	.short	0x010a
        /*0476*/ 	.byte	0x05
	.zero		1


	//   ....[55]....
        /*0478*/ 	.word	0x00002850
        /*047c*/ 	.word	0x00000000
        /*0480*/ 	.word	0x000000a0
        /*0484*/ 	.short	0x010a
        /*0486*/ 	.byte	0xff
	.zero		1


	//   ....[56]....
        /*0488*/ 	.word	0x00002950
        /*048c*/ 	.word	0x00000000
        /*0490*/ 	.word	0x00000000
        /*0494*/ 	.short	0x0101
        /*0496*/ 	.byte	0xff
	.zero		1


	//   ....[57]....
        /*0498*/ 	.word	0x000029e0
        /*049c*/ 	.word	0x000000ff
        /*04a0*/ 	.word	0x000000b0
        /*04a4*/ 	.short	0x0106
        /*04a6*/ 	.byte	0x05
	.zero		1


	//   ....[58]....
        /*04a8*/ 	.word	0x00002a00
        /*04ac*/ 	.word	0x000000ff
        /*04b0*/ 	.word	0x000000b0
        /*04b4*/ 	.short	0x010a
        /*04b6*/ 	.byte	0x05
	.zero		1


	//   ....[59]....
        /*04b8*/ 	.word	0x00002a90
        /*04bc*/ 	.word	0x000000ff
        /*04c0*/ 	.word	0x000000b0
        /*04c4*/ 	.short	0x0106
        /*04c6*/ 	.byte	0x04
	.zero		1


	//   ....[60]....
        /*04c8*/ 	.word	0x00002ad0
        /*04cc*/ 	.word	0x00000000
        /*04d0*/ 	.word	0x000000b0
        /*04d4*/ 	.short	0x010a
        /*04d6*/ 	.byte	0xff
	.zero		1


	//   ....[61]....
        /*04d8*/ 	.word	0x00003010
        /*04dc*/ 	.word	0x00000000
        /*04e0*/ 	.word	0x000000a0
        /*04e4*/ 	.short	0x010a
        /*04e6*/ 	.byte	0xff
	.zero		1


	//   ....[62]....
        /*04e8*/ 	.word	0x00003120
        /*04ec*/ 	.word	0x00000003
        /*04f0*/ 	.word	0x00000000
        /*04f4*/ 	.short	0x0101
        /*04f6*/ 	.byte	0xff
	.zero		1


	//   ....[63]....
        /*04f8*/ 	.word	0x00003130
        /*04fc*/ 	.word	0x000000ff
        /*0500*/ 	.word	0x00000000
        /*0504*/ 	.short	0x010a
        /*0506*/ 	.byte	0x06
	.zero		1


	//   ....[64]....
        /*0508*/ 	.word	0x00003150
        /*050c*/ 	.word	0x000000ff
        /*0510*/ 	.word	0x000000e0
        /*0514*/ 	.short	0x010a
        /*0516*/ 	.byte	0x07
	.zero		1


	//   ....[65]....
        /*0518*/ 	.word	0x00003220
        /*051c*/ 	.word	0x000000ff
        /*0520*/ 	.word	0x00000000
        /*0524*/ 	.short	0x010a
        /*0526*/ 	.byte	0x06
	.zero		1


	//   ....[66]....
        /*0528*/ 	.word	0x00003350
        /*052c*/ 	.word	0x000000ff
        /*0530*/ 	.word	0x00000000
        /*0534*/ 	.short	0x010a
        /*0536*/ 	.byte	0x1a
	.zero		1


	//   ....[67]....
        /*0538*/ 	.word	0x000035f0
        /*053c*/ 	.word	0x000000ff
        /*0540*/ 	.word	0x00000000
        /*0544*/ 	.short	0x010a
        /*0546*/ 	.byte	0x06
	.zero		1


	//   ....[68]....
        /*0548*/ 	.word	0x00003680
        /*054c*/ 	.word	0x000000ff
        /*0550*/ 	.word	0x00000000
        /*0554*/ 	.short	0x010a
        /*0556*/ 	.byte	0x06
	.zero		1


	//   ....[69]....
        /*0558*/ 	.word	0x00003710
        /*055c*/ 	.word	0x000000ff
        /*0560*/ 	.word	0x00000000
        /*0564*/ 	.short	0x010a
        /*0566*/ 	.byte	0x06
	.zero		1


	//   ....[70]....
        /*0568*/ 	.word	0x000037a0
        /*056c*/ 	.word	0x000000ff
        /*0570*/ 	.word	0x00000000
        /*0574*/ 	.short	0x010a
        /*0576*/ 	.byte	0x07
	.zero		1


	//   ....[71]....
        /*0578*/ 	.word	0x00003c10
        /*057c*/ 	.word	0x00000000
        /*0580*/ 	.word	0x000000a0
        /*0584*/ 	.short	0x010a
        /*0586*/ 	.byte	0xff
	.zero		1


	//   ....[72]....
        /*0588*/ 	.word	0x00003cd0
        /*058c*/ 	.word	0x00000000
        /*0590*/ 	.word	0x00000000
        /*0594*/ 	.short	0x0101
        /*0596*/ 	.byte	0xff
	.zero		1


	//   ....[73]....
        /*0598*/ 	.word	0x00003ff0
        /*059c*/ 	.word	0x000000ff
        /*05a0*/ 	.word	0x00000098
        /*05a4*/ 	.short	0x010a
        /*05a6*/ 	.byte	0x07
	.zero		1


	//   ....[74]....
        /*05a8*/ 	.word	0x000041e0
        /*05ac*/ 	.word	0x000000ff
        /*05b0*/ 	.word	0x00000070
        /*05b4*/ 	.short	0x010a
        /*05b6*/ 	.byte	0x07
	.zero		1


	//   ....[75]....
        /*05b8*/ 	.word	0x00004350
        /*05bc*/ 	.word	0x000000ff
        /*05c0*/ 	.word	0x00000050
        /*05c4*/ 	.short	0x010b
        /*05c6*/ 	.byte	0x07
	.zero		1


	//   ....[76]....
        /*05c8*/ 	.word	0x00004360
        /*05cc*/ 	.word	0x000000ff
        /*05d0*/ 	.word	0x00000000
        /*05d4*/ 	.short	0x0101
        /*05d6*/ 	.byte	0x08
	.zero		1


	//   ....[77]....
        /*05d8*/ 	.word	0x00004370
        /*05dc*/ 	.word	0x000000ff
        /*05e0*/ 	.word	0x00000078
        /*05e4*/ 	.short	0x010a
        /*05e6*/ 	.byte	0x07
	.zero		1


	//   ....[78]....
        /*05e8*/ 	.word	0x000044c0
        /*05ec*/ 	.word	0x000000ff
        /*05f0*/ 	.word	0x00000058
        /*05f4*/ 	.short	0x010b
        /*05f6*/ 	.byte	0x07
	.zero		1


	//   ....[79]....
        /*05f8*/ 	.word	0x000044d0
        /*05fc*/ 	.word	0x000000ff
        /*0600*/ 	.word	0x00000000
        /*0604*/ 	.short	0x0101
        /*0606*/ 	.byte	0x08
	.zero		1


	//   ....[80]....
        /*0608*/ 	.word	0x000044e0
        /*060c*/ 	.word	0x000000ff
        /*0610*/ 	.word	0x00000080
        /*0614*/ 	.short	0x010a
        /*0616*/ 	.byte	0x07
	.zero		1


	//   ....[81]....
        /*0618*/ 	.word	0x00004660
        /*061c*/ 	.word	0x000000ff
        /*0620*/ 	.word	0x00000060
        /*0624*/ 	.short	0x010b
        /*0626*/ 	.byte	0x07
	.zero		1


	//   ....[82]....
        /*0628*/ 	.word	0x000046a0
        /*062c*/ 	.word	0x000000ff
        /*0630*/ 	.word	0x00000000
        /*0634*/ 	.short	0x0101
        /*0636*/ 	.byte	0x08
	.zero		1


	//   ....[83]....
        /*0638*/ 	.word	0x000046e0
        /*063c*/ 	.word	0x000000ff
        /*0640*/ 	.word	0x00000088
        /*0644*/ 	.short	0x010a
        /*0646*/ 	.byte	0x07
	.zero		1


	//   ....[84]....
        /*0648*/ 	.word	0x00004920
        /*064c*/ 	.word	0x000000ff
        /*0650*/ 	.word	0x00000068
        /*0654*/ 	.short	0x010b
        /*0656*/ 	.byte	0x07
	.zero		1


	//   ....[85]....
        /*0658*/ 	.word	0x00004940
        /*065c*/ 	.word	0x000000ff
        /*0660*/ 	.word	0x00000000
        /*0664*/ 	.short	0x0101
        /*0666*/ 	.byte	0x0d
	.zero		1


	//   ....[86]....
        /*0668*/ 	.word	0x00004970
        /*066c*/ 	.word	0x000000ff
        /*0670*/ 	.word	0x00000070
        /*0674*/ 	.short	0x010a
        /*0676*/ 	.byte	0x07
	.zero		1


	//   ....[87]....
        /*0678*/ 	.word	0x00004990
        /*067c*/ 	.word	0x000000ff
        /*0680*/ 	.word	0x00000078
        /*0684*/ 	.short	0x010a
        /*0686*/ 	.byte	0x07
	.zero		1


	//   ....[88]....
        /*0688*/ 	.word	0x000049b0
        /*068c*/ 	.word	0x000000ff
        /*0690*/ 	.word	0x00000080
        /*0694*/ 	.short	0x010a
        /*0696*/ 	.byte	0x07
	.zero		1


	//   ....[89]....
        /*0698*/ 	.word	0x000049f0
        /*069c*/ 	.word	0x00000000
        /*06a0*/ 	.word	0x00000088
        /*06a4*/ 	.short	0x010a
        /*06a6*/ 	.byte	0xff
	.zero		1


	//   ....[90]....
        /*06a8*/ 	.word	0x00004d20
        /*06ac*/ 	.word	0x00000000
        /*06b0*/ 	.word	0x000000a0
        /*06b4*/ 	.short	0x010a
        /*06b6*/ 	.byte	0xff
	.zero		1


	//   ....[91]....
        /*06b8*/ 	.word	0x00004e30
        /*06bc*/ 	.word	0x00000000
        /*06c0*/ 	.word	0x00000000
        /*06c4*/ 	.short	0x0101
        /*06c6*/ 	.byte	0xff
	.zero		1


	//   ....[92]....
        /*06c8*/ 	.word	0x00005880
        /*06cc*/ 	.word	0x000000ff
        /*06d0*/ 	.word	0x00000050
        /*06d4*/ 	.short	0x010a
        /*06d6*/ 	.byte	0x30
	.zero		1


	//   ....[93]....
        /*06d8*/ 	.word	0x000058c0
        /*06dc*/ 	.word	0x00000054
        /*06e0*/ 	.word	0x000000c0
        /*06e4*/ 	.short	0x010a
        /*06e6*/ 	.byte	0xff
	.zero		1


	//   ....[94]....
        /*06e8*/ 	.word	0x000059b0
        /*06ec*/ 	.word	0x000000ff
        /*06f0*/ 	.word	0x00000050
        /*06f4*/ 	.short	0x010a
        /*06f6*/ 	.byte	0x30
	.zero		1


	//   ....[95]....
        /*06f8*/ 	.word	0x00005aa0
        /*06fc*/ 	.word	0x00000054
        /*0700*/ 	.word	0x000000c0
        /*0704*/ 	.short	0x010a
        /*0706*/ 	.byte	0xff
	.zero		1


	//   ....[96]....
        /*0708*/ 	.word	0x00006070
        /*070c*/ 	.word	0x00000000
        /*0710*/ 	.word	0x00000000
        /*0714*/ 	.short	0x0101
        /*0716*/ 	.byte	0xff
	.zero		1


	//   ....[97]....
        /*0718*/ 	.word	0x00006080
        /*071c*/ 	.word	0x00000002
        /*0720*/ 	.word	0x00000050
        /*0724*/ 	.short	0x010a
        /*0726*/ 	.byte	0xff
	.zero		1


	//   ....[98]....
        /*0728*/ 	.word	0x00006160
        /*072c*/ 	.word	0x00000002
        /*0730*/ 	.word	0x00000050
        /*0734*/ 	.short	0x010a
        /*0736*/ 	.byte	0xff
	.zero		1


	//   ....[99]....
        /*0738*/ 	.word	0x000067c0
        /*073c*/ 	.word	0x00000010
        /*0740*/ 	.word	0x00000000
        /*0744*/ 	.short	0x0101
        /*0746*/ 	.byte	0xff
	.zero		1


	//   ....[100]....
        /*0748*/ 	.word	0x000067e0
        /*074c*/ 	.word	0x00000000
        /*0750*/ 	.word	0x00000050
        /*0754*/ 	.short	0x010a
        /*0756*/ 	.byte	0xff
	.zero		1


	//   ....[101]....
        /*0758*/ 	.word	0x000068b0
        /*075c*/ 	.word	0x00000000
        /*0760*/ 	.word	0x00000050
        /*0764*/ 	.short	0x010a
        /*0766*/ 	.byte	0xff
	.zero		1


	//   ....[102]....
        /*0768*/ 	.word	0x00006f10
        /*076c*/ 	.word	0x00000010
        /*0770*/ 	.word	0x00000000
        /*0774*/ 	.short	0x0101
        /*0776*/ 	.byte	0xff
	.zero		1


	//   ....[103]....
        /*0778*/ 	.word	0x00006f30
        /*077c*/ 	.word	0x00000000
        /*0780*/ 	.word	0x00000050
        /*0784*/ 	.short	0x010a
        /*0786*/ 	.byte	0xff
	.zero		1


	//   ....[104]....
        /*0788*/ 	.word	0x00007000
        /*078c*/ 	.word	0x00000000
        /*0790*/ 	.word	0x00000050
        /*0794*/ 	.short	0x010a
        /*0796*/ 	.byte	0xff
	.zero		1


	//   ....[105]....
        /*0798*/ 	.word	0x00007280
        /*079c*/ 	.word	0x000000ff
        /*07a0*/ 	.word	0x00000000
        /*07a4*/ 	.short	0x0101
        /*07a6*/ 	.byte	0x05
	.zero		1


	//   ....[106]....
        /*07a8*/ 	.word	0x000076c0
        /*07ac*/ 	.word	0x00000000
        /*07b0*/ 	.word	0x00000000
        /*07b4*/ 	.short	0x0101
        /*07b6*/ 	.byte	0xff
	.zero		1


	//   ....[107]....
        /*07b8*/ 	.word	0x00007930
        /*07bc*/ 	.word	0x000000ff
        /*07c0*/ 	.word	0x00000000
        /*07c4*/ 	.short	0x0101
        /*07c6*/ 	.byte	0x04
	.zero		1


	//   ....[108]....
        /*07c8*/ 	.word	0x00007950
        /*07cc*/ 	.word	0x00000002
        /*07d0*/ 	.word	0x00000110
        /*07d4*/ 	.short	0x010a
        /*07d6*/ 	.byte	0xff
	.zero		1


	//   ....[109]....
        /*07d8*/ 	.word	0x000079b0
        /*07dc*/ 	.word	0x00000002
        /*07e0*/ 	.word	0x00000028
        /*07e4*/ 	.short	0x010a
        /*07e6*/ 	.byte	0xff
	.zero		1


	//   ....[110]....
        /*07e8*/ 	.word	0x00007a10
        /*07ec*/ 	.word	0x00000002
        /*07f0*/ 	.word	0x00000028
        /*07f4*/ 	.short	0x010a
        /*07f6*/ 	.byte	0xff
	.zero		1


	//   ....[111]....
        /*07f8*/ 	.word	0x00007a60
        /*07fc*/ 	.word	0x00000002
        /*0800*/ 	.word	0x000000a0
        /*0804*/ 	.short	0x010a
        /*0806*/ 	.byte	0xff
	.zero		1


	//   ....[112]....
        /*0808*/ 	.word	0x00007ac0
        /*080c*/ 	.word	0x00000000
        /*0810*/ 	.word	0x00000000
        /*0814*/ 	.short	0x010a
        /*0816*/ 	.byte	0xff
	.zero		1


	//   ....[113]....
        /*0818*/ 	.word	0x00007b20
        /*081c*/ 	.word	0x00000000
        /*0820*/ 	.word	0x00000000
        /*0824*/ 	.short	0x010a
        /*0826*/ 	.byte	0xff
	.zero		1


	//   ....[114]....
        /*0828*/ 	.word	0x00007b80
        /*082c*/ 	.word	0x00000000
        /*0830*/ 	.word	0x00000000
        /*0834*/ 	.short	0x010a
        /*0836*/ 	.byte	0xff
	.zero		1


	//   ....[115]....
        /*0838*/ 	.word	0x00007be0
        /*083c*/ 	.word	0x00000000
        /*0840*/ 	.word	0x00000000
        /*0844*/ 	.short	0x010a
        /*0846*/ 	.byte	0xff
	.zero		1


	//   ....[116]....
        /*0848*/ 	.word	0x00007c30
        /*084c*/ 	.word	0x00000000
        /*0850*/ 	.word	0x00000100
        /*0854*/ 	.short	0x010a
        /*0856*/ 	.byte	0xff
	.zero		1


	//   ....[117]....
        /*0858*/ 	.word	0x00007c90
        /*085c*/ 	.word	0x00000000
        /*0860*/ 	.word	0x000000b0
        /*0864*/ 	.short	0x010a
        /*0866*/ 	.byte	0xff
	.zero		1


	//   ....[118]....
        /*0868*/ 	.word	0x00007ce0
        /*086c*/ 	.word	0x00000000
        /*0870*/ 	.word	0x000000a0
        /*0874*/ 	.short	0x010a
        /*0876*/ 	.byte	0xff
	.zero		1


	//   ....[119]....
        /*0878*/ 	.word	0x00007d40
        /*087c*/ 	.word	0x00000000
        /*0880*/ 	.word	0x000000b0
        /*0884*/ 	.short	0x010a
        /*0886*/ 	.byte	0xff
	.zero		1


	//   ....[120]....
        /*0888*/ 	.word	0x00007d90
        /*088c*/ 	.word	0x00000000
        /*0890*/ 	.word	0x000000a0
        /*0894*/ 	.short	0x010a
        /*0896*/ 	.byte	0xff
	.zero		1


	//   ....[121]....
        /*0898*/ 	.word	0x00007df0
        /*089c*/ 	.word	0x00000002
        /*08a0*/ 	.word	0x000000e0
        /*08a4*/ 	.short	0x010a
        /*08a6*/ 	.byte	0xff
	.zero		1


	//   ....[122]....
        /*08a8*/ 	.word	0x00007e50
        /*08ac*/ 	.word	0x00000000
        /*08b0*/ 	.word	0x00000000
        /*08b4*/ 	.short	0x010a
        /*08b6*/ 	.byte	0xff
	.zero		1


	//   ....[123]....
        /*08b8*/ 	.word	0x00007eb0
        /*08bc*/ 	.word	0x00000000
        /*08c0*/ 	.word	0x00000000
        /*08c4*/ 	.short	0x010a
        /*08c6*/ 	.byte	0xff
	.zero		1


	//   ....[124]....
        /*08c8*/ 	.word	0x00007f10
        /*08cc*/ 	.word	0x00000000
        /*08d0*/ 	.word	0x00000000
        /*08d4*/ 	.short	0x010a
        /*08d6*/ 	.byte	0xff
	.zero		1


	//   ....[125]....
        /*08d8*/ 	.word	0x00007f70
        /*08dc*/ 	.word	0x00000000
        /*08e0*/ 	.word	0x00000000
        /*08e4*/ 	.short	0x010a
        /*08e6*/ 	.byte	0xff
	.zero		1


	//   ....[126]....
        /*08e8*/ 	.word	0x00007fd0
        /*08ec*/ 	.word	0x00000000
        /*08f0*/ 	.word	0x00000000
        /*08f4*/ 	.short	0x010a
        /*08f6*/ 	.byte	0xff
	.zero		1


	//   ....[127]....
        /*08f8*/ 	.word	0x00008020
        /*08fc*/ 	.word	0x00000000
        /*0900*/ 	.word	0x000000a0
        /*0904*/ 	.short	0x010a
        /*0906*/ 	.byte	0xff
	.zero		1


	//   ....[128]....
        /*0908*/ 	.word	0x00008080
        /*090c*/ 	.word	0x00000000
        /*0910*/ 	.word	0x00000098
        /*0914*/ 	.short	0x010a
        /*0916*/ 	.byte	0xff
	.zero		1


	//   ....[129]....
        /*0918*/ 	.word	0x000080e0
        /*091c*/ 	.word	0x00000000
        /*0920*/ 	.word	0x00000070
        /*0924*/ 	.short	0x010a
        /*0926*/ 	.byte	0xff
	.zero		1


	//   ....[130]....
        /*0928*/ 	.word	0x00008140
        /*092c*/ 	.word	0x00000000
        /*0930*/ 	.word	0x00000078
        /*0934*/ 	.short	0x010a
        /*0936*/ 	.byte	0xff
	.zero		1


	//   ....[131]....
        /*0938*/ 	.word	0x000081a0
        /*093c*/ 	.word	0x00000000
        /*0940*/ 	.word	0x00000080
        /*0944*/ 	.short	0x010a
        /*0946*/ 	.byte	0xff
	.zero		1


	//   ....[132]....
        /*0948*/ 	.word	0x00008200
        /*094c*/ 	.word	0x00000000
        /*0950*/ 	.word	0x00000088
        /*0954*/ 	.short	0x010a
        /*0956*/ 	.byte	0xff
	.zero		1


	//   ....[133]....
        /*0958*/ 	.word	0x00008260
        /*095c*/ 	.word	0x00000000
        /*0960*/ 	.word	0x00000070
        /*0964*/ 	.short	0x010a
        /*0966*/ 	.byte	0xff
	.zero		1


	//   ....[134]....
        /*0968*/ 	.word	0x000082c0
        /*096c*/ 	.word	0x00000000
        /*0970*/ 	.word	0x00000078
        /*0974*/ 	.short	0x010a
        /*0976*/ 	.byte	0xff
	.zero		1


	//   ....[135]....
        /*0978*/ 	.word	0x00008320
        /*097c*/ 	.word	0x00000000
        /*0980*/ 	.word	0x00000080
        /*0984*/ 	.short	0x010a
        /*0986*/ 	.byte	0xff
	.zero		1


	//   ....[136]....
        /*0988*/ 	.word	0x00008370
        /*098c*/ 	.word	0x00000000
        /*0990*/ 	.word	0x000000a0
        /*0994*/ 	.short	0x010a
        /*0996*/ 	.byte	0xff
	.zero		1


	//   ....[137]....
        /*0998*/ 	.word	0x000083d0
        /*099c*/ 	.word	0x00000002
        /*09a0*/ 	.word	0x00000050
        /*09a4*/ 	.short	0x010a
        /*09a6*/ 	.byte	0xff
	.zero		1


	//   ....[138]....
        /*09a8*/ 	.word	0x00008420
        /*09ac*/ 	.word	0x00000054
        /*09b0*/ 	.word	0x000000c0
        /*09b4*/ 	.short	0x010a
        /*09b6*/ 	.byte	0xff
	.zero		1


	//   ....[139]....
        /*09b8*/ 	.word	0x00008470
        /*09bc*/ 	.word	0x00000002
        /*09c0*/ 	.word	0x00000050
        /*09c4*/ 	.short	0x010a
        /*09c6*/ 	.byte	0xff
	.zero		1


	//   ....[140]....
        /*09c8*/ 	.word	0x000084c0
        /*09cc*/ 	.word	0x00000000
        /*09d0*/ 	.word	0x00000050
        /*09d4*/ 	.short	0x010a
        /*09d6*/ 	.byte	0xff
	.zero		1


	//   ....[141]....
        /*09d8*/ 	.word	0x00008510
        /*09dc*/ 	.word	0x00000000
        /*09e0*/ 	.word	0x00000050
        /*09e4*/ 	.short	0x010a
        /*09e6*/ 	.byte	0xff
	.zero		1


	//----- nvinfo : EIATTR_NUM_MBARRIERS
	.align		4
.L_47:
        /*09e8*/ 	.byte	0x03, 0x38
        /*09ea*/ 	.short	0x0024


	//----- nvinfo : EIATTR_EXIT_INSTR_OFFSETS
	.align		4
        /*09ec*/ 	.byte	0x04, 0x1c
        /*09ee*/ 	.short	(.L_49 - .L_48)


	//   ....[0]....
.L_48:
        /*09f0*/ 	.word	0x000025b0


	//   ....[1]....
        /*09f4*/ 	.word	0x00002aa0


	//   ....[2]....
        /*09f8*/ 	.word	0x00002b00


	//   ....[3]....
        /*09fc*/ 	.word	0x00003a00


	//   ....[4]....
        /*0a00*/ 	.word	0x00004a20


	//   ....[5]....
        /*0a04*/ 	.word	0x00004a60


	//   ....[6]....
        /*0a08*/ 	.word	0x00007820


	//   ....[7]....
        /*0a0c*/ 	.word	0x000078a0


	//   ....[8]....
        /*0a10*/ 	.word	0x000078d0


	//   ....[9]....
        /*0a14*/ 	.word	0x00007940


	//----- nvinfo : EIATTR_MAX_THREADS
	.align		4
.L_49:
        /*0a18*/ 	.byte	0x04, 0x05
        /*0a1a*/ 	.short	(.L_51 - .L_50)
.L_50:
        /*0a1c*/ 	.word	0x00000100
        /*0a20*/ 	.word	0x00000001
        /*0a24*/ 	.word	0x00000001


	//----- nvinfo : EIATTR_CRS_STACK_SIZE
	.align		4
.L_51:
        /*0a28*/ 	.byte	0x04, 0x1e
        /*0a2a*/ 	.short	(.L_53 - .L_52)
.L_52:
        /*0a2c*/ 	.word	0x00000000


	//----- nvinfo : EIATTR_CBANK_PARAM_SIZE
	.align		4
.L_53:
        /*0a30*/ 	.byte	0x03, 0x19
        /*0a32*/ 	.short	0x0800


	//----- nvinfo : EIATTR_PARAM_CBANK
	.align		4
        /*0a34*/ 	.byte	0x04, 0x0a
        /*0a36*/ 	.short	(.L_55 - .L_54)
	.align		4
.L_54:
        /*0a38*/ 	.word	index@(.nv.constant0._ZN7cutlass13device_kernelINS_4gemm6kernel13GemmUniversalIN4cute5tupleIJiiiiEEENS1_10collective13CollectiveMmaINS1_35MainloopSm100TmaUmmaWarpSpecializedILi5ELi2ELi4ENS5_IJNS4_1CILi1EEESB_SB_EEEEENS5_IJNSA_ILi128EEENSA_ILi64EEENSA_ILi32EEEEEEfNS5_IJlSB_lEEEfSI_NS4_8TiledMMAINS4_8MMA_AtomIJNS4_17SM100_MMA_TF32_SSINS_10tfloat32_tESM_fLi128ELi64ELNS4_4UMMA5MajorE0ELSO_0ELNSN_7ScaleInE0ELSP_0EEEEEENS4_6LayoutISC_NS5_IJNSA_ILi0EEEST_ST_EEEEENS5_IJNS4_10UnderscoreESW_SW_EEEEENS4_13SM90_TMA_LOADENS4_14ComposedLayoutINS4_7SwizzleILi3ELi4ELi3EEENS4_18smem_ptr_flag_bitsILi32EEENSS_INS5_IJNSA_ILi8EEESG_EEENS5_IJSG_SB_EEEEEEEvNS4_8identityESZ_S19_vS1A_EENS_8epilogue10collective18CollectiveEpilogueINS1C_23Sm100TmaWarpSpecializedILi4ELi2ELi16ELb1ELb0EEEJSH_NS5_IJNSS_ISE_SB_EENSS_INSA_ILi16EEESB_EEEEEfSI_fSI_NS1C_6fusion15FusionCallbacksIS1G_NS1L_17LinearCombinationIffffLNS_15FloatRoundStyleE2EEESH_S1K_JEEENS4_5SM1004TMEM4LOAD26SM100_TMEM_LOAD_32dp32b16xESZ_NS10_INS11_ILi2ELi4ELi3EEES14_NSS_INS5_IJS15_S1I_EEENS5_IJS1I_SB_EEEEEEENS4_39AutoVectorizingCopyWithAssumedAlignmentILi128EEENS4_14SM90_TMA_STOREES1Z_S21_S21_EEEvvEEEEvNT_6ParamsE)
        /*0a3c*/ 	.short	0x0380
        /*0a3e*/ 	.short	0x0800


	//----- nvinfo : EIATTR_SW_WAR
	.align		4
.L_55:
        /*0a40*/ 	.byte	0x04, 0x36
        /*0a42*/ 	.short	(.L_57 - .L_56)
.L_56:
        /*0a44*/ 	.word	0x00000008
.L_57:


//--------------------- .nv.callgraph             --------------------------
	.section	.nv.callgraph,"",@"SHT_CUDA_CALLGRAPH"
	.align	4
	.sectionentsize	8
	.align		4
        /*0000*/ 	.word	0x00000000
	.align		4
        /*0004*/ 	.word	0xffffffff
	.align		4
        /*0008*/ 	.word	index@(_ZN7cutlass13device_kernelINS_4gemm6kernel13GemmUniversalIN4cute5tupleIJiiiiEEENS1_10collective13CollectiveMmaINS1_35MainloopSm100TmaUmmaWarpSpecializedILi5ELi2ELi4ENS5_IJNS4_1CILi1EEESB_SB_EEEEENS5_IJNSA_ILi128EEENSA_ILi64EEENSA_ILi32EEEEEEfNS5_IJlSB_lEEEfSI_NS4_8TiledMMAINS4_8MMA_AtomIJNS4_17SM100_MMA_TF32_SSINS_10tfloat32_tESM_fLi128ELi64ELNS4_4UMMA5MajorE0ELSO_0ELNSN_7ScaleInE0ELSP_0EEEEEENS4_6LayoutISC_NS5_IJNSA_ILi0EEEST_ST_EEEEENS5_IJNS4_10UnderscoreESW_SW_EEEEENS4_13SM90_TMA_LOADENS4_14ComposedLayoutINS4_7SwizzleILi3ELi4ELi3EEENS4_18smem_ptr_flag_bitsILi32EEENSS_INS5_IJNSA_ILi8EEESG_EEENS5_IJSG_SB_EEEEEEEvNS4_8identityESZ_S19_vS1A_EENS_8epilogue10collective18CollectiveEpilogueINS1C_23Sm100TmaWarpSpecializedILi4ELi2ELi16ELb1ELb0EEEJSH_NS5_IJNSS_ISE_SB_EENSS_INSA_ILi16EEESB_EEEEEfSI_fSI_NS1C_6fusion15FusionCallbacksIS1G_NS1L_17LinearCombinationIffffLNS_15FloatRoundStyleE2EEESH_S1K_JEEENS4_5SM1004TMEM4LOAD26SM100_TMEM_LOAD_32dp32b16xESZ_NS10_INS11_ILi2ELi4ELi3EEES14_NSS_INS5_IJS15_S1I_EEENS5_IJS1I_SB_EEEEEEENS4_39AutoVectorizingCopyWithAssumedAlignmentILi128EEENS4_14SM90_TMA_STOREES1Z_S21_S21_EEEvvEEEEvNT_6ParamsE)
	.align		4
        /*000c*/ 	.word	index@(__assertfail)
	.align		4
        /*0010*/ 	.word	0x00000000
	.align		4
        /*0014*/ 	.word	0xfffffffe
	.align		4
        /*0018*/ 	.word	0x00000000
	.align		4
        /*001c*/ 	.word	0xfffffffd
	.align		4
        /*0020*/ 	.word	0x00000000
	.align		4
        /*0024*/ 	.word	0xfffffffc


//--------------------- .nv.constant4             --------------------------
	.section	.nv.constant4,"a",@progbits
	.align	8
	.align		8
.nv.constant4:
        /*0000*/ 	.dword	__assertfail
	.align		8
        /*0008*/ 	.dword	__unnamed_1
	.align		8
        /*0010*/ 	.dword	__unnamed_2
	.align		8
        /*0018*/ 	.dword	_ZN40_INTERNAL_8aec13a8_4_k_cu_b5cc682e_209784cuda3std3__45__cpo5beginE
	.align		8
        /*0020*/ 	.dword	_ZN40_INTERNAL_8aec13a8_4_k_cu_b5cc682e_209784cuda3std3__45__cpo3endE
	.align		8
        /*0028*/ 	.dword	_ZN40_INTERNAL_8aec13a8_4_k_cu_b5cc682e_209784cuda3std3__45__cpo6cbeginE
	.align		8
        /*0030*/ 	.dword	_ZN40_INTERNAL_8aec13a8_4_k_cu_b5cc682e_209784cuda3std3__45__cpo4cendE
	.align		8
        /*0038*/ 	.dword	_ZN40_INTERNAL_8aec13a8_4_k_cu_b5cc682e_209784cuda3std3__442_GLOBAL__N__8aec13a8_4_k_cu_b5cc682e_209786ignoreE
	.align		8
        /*0040*/ 	.dword	_ZN40_INTERNAL_8aec13a8_4_k_cu_b5cc682e_209784cuda3std3__419piecewise_constructE
	.align		8
        /*0048*/ 	.dword	_ZN40_INTERNAL_8aec13a8_4_k_cu_b5cc682e_209784cuda3std3__48in_placeE
	.align		8
        /*0050*/ 	.dword	_ZN40_INTERNAL_8aec13a8_4_k_cu_b5cc682e_209784cuda3std6ranges3__45__cpo4swapE
	.align		8
        /*0058*/ 	.dword	_ZN40_INTERNAL_8aec13a8_4_k_cu_b5cc682e_209784cuda3std6ranges3__45__cpo9iter_moveE
	.align		8
        /*0060*/ 	.dword	_ZN40_INTERNAL_8aec13a8_4_k_cu_b5cc682e_209784cute7productE
	.align		8
        /*0068*/ 	.dword	_ZN40_INTERNAL_8aec13a8_4_k_cu_b5cc682e_209784cute1_E
	.align		8
        /*0070*/ 	.dword	$str$25
	.align		8
        /*0078*/ 	.dword	$str$26
	.align		8
        /*0080*/ 	.dword	$str$27
	.align		8
        /*0088*/ 	.dword	$str$28


//--------------------- .text._ZN7cutlass13device_kernelINS_4gemm6kernel13GemmUniversalIN4cute5tupleIJiiiiEEENS1_10collective13CollectiveMmaINS1_35MainloopSm100TmaUmmaWarpSpecializedILi5ELi2ELi4ENS5_IJNS4_1CILi1EEESB_SB_EEEEENS5_IJNSA_ILi128EEENSA_ILi64EEENSA_ILi32EEEEEEfNS5_IJlSB_lEEEfSI_NS4_8TiledMMAINS4_8MMA_AtomIJNS4_17SM100_MMA_TF32_SSINS_10tfloat32_tESM_fLi128ELi64ELNS4_4UMMA5MajorE0ELSO_0ELNSN_7ScaleInE0ELSP_0EEEEEENS4_6LayoutISC_NS5_IJNSA_ILi0EEEST_ST_EEEEENS5_IJNS4_10UnderscoreESW_SW_EEEEENS4_13SM90_TMA_LOADENS4_14ComposedLayoutINS4_7SwizzleILi3ELi4ELi3EEENS4_18smem_ptr_flag_bitsILi32EEENSS_INS5_IJNSA_ILi8EEESG_EEENS5_IJSG_SB_EEEEEEEvNS4_8identityESZ_S19_vS1A_EENS_8epilogue10collective18CollectiveEpilogueINS1C_23Sm100TmaWarpSpecializedILi4ELi2ELi16ELb1ELb0EEEJSH_NS5_IJNSS_ISE_SB_EENSS_INSA_ILi16EEESB_EEEEEfSI_fSI_NS1C_6fusion15FusionCallbacksIS1G_NS1L_17LinearCombinationIffffLNS_15FloatRoundStyleE2EEESH_S1K_JEEENS4_5SM1004TMEM4LOAD26SM100_TMEM_LOAD_32dp32b16xESZ_NS10_INS11_ILi2ELi4ELi3EEES14_NSS_INS5_IJS15_S1I_EEENS5_IJS1I_SB_EEEEEEENS4_39AutoVectorizingCopyWithAssumedAlignmentILi128EEENS4_14SM90_TMA_STOREES1Z_S21_S21_EEEvvEEEEvNT_6ParamsE --------------------------
	.section	.text._ZN7cutlass13device_kernelINS_4gemm6kernel13GemmUniversalIN4cute5tupleIJiiiiEEENS1_10collective13CollectiveMmaINS1_35MainloopSm100TmaUmmaWarpSpecializedILi5ELi2ELi4ENS5_IJNS4_1CILi1EEESB_SB_EEEEENS5_IJNSA_ILi128EEENSA_ILi64EEENSA_ILi32EEEEEEfNS5_IJlSB_lEEEfSI_NS4_8TiledMMAINS4_8MMA_AtomIJNS4_17SM100_MMA_TF32_SSINS_10tfloat32_tESM_fLi128ELi64ELNS4_4UMMA5MajorE0ELSO_0ELNSN_7ScaleInE0ELSP_0EEEEEENS4_6LayoutISC_NS5_IJNSA_ILi0EEEST_ST_EEEEENS5_IJNS4_10UnderscoreESW_SW_EEEEENS4_13SM90_TMA_LOADENS4_14ComposedLayoutINS4_7SwizzleILi3ELi4ELi3EEENS4_18smem_ptr_flag_bitsILi32EEENSS_INS5_IJNSA_ILi8EEESG_EEENS5_IJSG_SB_EEEEEEEvNS4_8identityESZ_S19_vS1A_EENS_8epilogue10collective18CollectiveEpilogueINS1C_23Sm100TmaWarpSpecializedILi4ELi2ELi16ELb1ELb0EEEJSH_NS5_IJNSS_ISE_SB_EENSS_INSA_ILi16EEESB_EEEEEfSI_fSI_NS1C_6fusion15FusionCallbacksIS1G_NS1L_17LinearCombinationIffffLNS_15FloatRoundStyleE2EEESH_S1K_JEEENS4_5SM1004TMEM4LOAD26SM100_TMEM_LOAD_32dp32b16xESZ_NS10_INS11_ILi2ELi4ELi3EEES14_NSS_INS5_IJS15_S1I_EEENS5_IJS1I_SB_EEEEEEENS4_39AutoVectorizingCopyWithAssumedAlignmentILi128EEENS4_14SM90_TMA_STOREES1Z_S21_S21_EEEvvEEEEvNT_6ParamsE,"ax",@progbits
	.align	128
.text._ZN7cutlass13device_kernelINS_4gemm6kernel13GemmUniversalIN4cute5tupleIJiiiiEEENS1_10collective13CollectiveMmaINS1_35MainloopSm100TmaUmmaWarpSpecializedILi5ELi2ELi4ENS5_IJNS4_1CILi1EEESB_SB_EEEEENS5_IJNSA_ILi128EEENSA_ILi64EEENSA_ILi32EEEEEEfNS5_IJlSB_lEEEfSI_NS4_8TiledMMAINS4_8MMA_AtomIJNS4_17SM100_MMA_TF32_SSINS_10tfloat32_tESM_fLi128ELi64ELNS4_4UMMA5MajorE0ELSO_0ELNSN_7ScaleInE0ELSP_0EEEEEENS4_6LayoutISC_NS5_IJNSA_ILi0EEEST_ST_EEEEENS5_IJNS4_10UnderscoreESW_SW_EEEEENS4_13SM90_TMA_LOADENS4_14ComposedLayoutINS4_7SwizzleILi3ELi4ELi3EEENS4_18smem_ptr_flag_bitsILi32EEENSS_INS5_IJNSA_ILi8EEESG_EEENS5_IJSG_SB_EEEEEEEvNS4_8identityESZ_S19_vS1A_EENS_8epilogue10collective18CollectiveEpilogueINS1C_23Sm100TmaWarpSpecializedILi4ELi2ELi16ELb1ELb0EEEJSH_NS5_IJNSS_ISE_SB_EENSS_INSA_ILi16EEESB_EEEEEfSI_fSI_NS1C_6fusion15FusionCallbacksIS1G_NS1L_17LinearCombinationIffffLNS_15FloatRoundStyleE2EEESH_S1K_JEEENS4_5SM1004TMEM4LOAD26SM100_TMEM_LOAD_32dp32b16xESZ_NS10_INS11_ILi2ELi4ELi3EEES14_NSS_INS5_IJS15_S1I_EEENS5_IJS1I_SB_EEEEEEENS4_39AutoVectorizingCopyWithAssumedAlignmentILi128EEENS4_14SM90_TMA_STOREES1Z_S21_S21_EEEvvEEEEvNT_6ParamsE:
        .type           _ZN7cutlass13device_kernelINS_4gemm6kernel13GemmUniversalIN4cute5tupleIJiiiiEEENS1_10collective13CollectiveMmaINS1_35MainloopSm100TmaUmmaWarpSpecializedILi5ELi2ELi4ENS5_IJNS4_1CILi1EEESB_SB_EEEEENS5_IJNSA_ILi128EEENSA_ILi64EEENSA_ILi32EEEEEEfNS5_IJlSB_lEEEfSI_NS4_8TiledMMAINS4_8MMA_AtomIJNS4_17SM100_MMA_TF32_SSINS_10tfloat32_tESM_fLi128ELi64ELNS4_4UMMA5MajorE0ELSO_0ELNSN_7ScaleInE0ELSP_0EEEEEENS4_6LayoutISC_NS5_IJNSA_ILi0EEEST_ST_EEEEENS5_IJNS4_10UnderscoreESW_SW_EEEEENS4_13SM90_TMA_LOADENS4_14ComposedLayoutINS4_7SwizzleILi3ELi4ELi3EEENS4_18smem_ptr_flag_bitsILi32EEENSS_INS5_IJNSA_ILi8EEESG_EEENS5_IJSG_SB_EEEEEEEvNS4_8identityESZ_S19_vS1A_EENS_8epilogue10collective18CollectiveEpilogueINS1C_23Sm100TmaWarpSpecializedILi4ELi2ELi16ELb1ELb0EEEJSH_NS5_IJNSS_ISE_SB_EENSS_INSA_ILi16EEESB_EEEEEfSI_fSI_NS1C_6fusion15FusionCallbacksIS1G_NS1L_17LinearCombinationIffffLNS_15FloatRoundStyleE2EEESH_S1K_JEEENS4_5SM1004TMEM4LOAD26SM100_TMEM_LOAD_32dp32b16xESZ_NS10_INS11_ILi2ELi4ELi3EEES14_NSS_INS5_IJS15_S1I_EEENS5_IJS1I_SB_EEEEEEENS4_39AutoVectorizingCopyWithAssumedAlignmentILi128EEENS4_14SM90_TMA_STOREES1Z_S21_S21_EEEvvEEEEvNT_6ParamsE,@function
        .size           _ZN7cutlass13device_kernelINS_4gemm6kernel13GemmUniversalIN4cute5tupleIJiiiiEEENS1_10collective13CollectiveMmaINS1_35MainloopSm100TmaUmmaWarpSpecializedILi5ELi2ELi4ENS5_IJNS4_1CILi1EEESB_SB_EEEEENS5_IJNSA_ILi128EEENSA_ILi64EEENSA_ILi32EEEEEEfNS5_IJlSB_lEEEfSI_NS4_8TiledMMAINS4_8MMA_AtomIJNS4_17SM100_MMA_TF32_SSINS_10tfloat32_tESM_fLi128ELi64ELNS4_4UMMA5MajorE0ELSO_0ELNSN_7ScaleInE0ELSP_0EEEEEENS4_6LayoutISC_NS5_IJNSA_ILi0EEEST_ST_EEEEENS5_IJNS4_10UnderscoreESW_SW_EEEEENS4_13SM90_TMA_LOADENS4_14ComposedLayoutINS4_7SwizzleILi3ELi4ELi3EEENS4_18smem_ptr_flag_bitsILi32EEENSS_INS5_IJNSA_ILi8EEESG_EEENS5_IJSG_SB_EEEEEEEvNS4_8identityESZ_S19_vS1A_EENS_8epilogue10collective18CollectiveEpilogueINS1C_23Sm100TmaWarpSpecializedILi4ELi2ELi16ELb1ELb0EEEJSH_NS5_IJNSS_ISE_SB_EENSS_INSA_ILi16EEESB_EEEEEfSI_fSI_NS1C_6fusion15FusionCallbacksIS1G_NS1L_17LinearCombinationIffffLNS_15FloatRoundStyleE2EEESH_S1K_JEEENS4_5SM1004TMEM4LOAD26SM100_TMEM_LOAD_32dp32b16xESZ_NS10_INS11_ILi2ELi4ELi3EEES14_NSS_INS5_IJS15_S1I_EEENS5_IJS1I_SB_EEEEEEENS4_39AutoVectorizingCopyWithAssumedAlignmentILi128EEENS4_14SM90_TMA_STOREES1Z_S21_S21_EEEvvEEEEvNT_6ParamsE,(.L_x_179 - _ZN7cutlass13device_kernelINS_4gemm6kernel13GemmUniversalIN4cute5tupleIJiiiiEEENS1_10collective13CollectiveMmaINS1_35MainloopSm100TmaUmmaWarpSpecializedILi5ELi2ELi4ENS5_IJNS4_1CILi1EEESB_SB_EEEEENS5_IJNSA_ILi128EEENSA_ILi64EEENSA_ILi32EEEEEEfNS5_IJlSB_lEEEfSI_NS4_8TiledMMAINS4_8MMA_AtomIJNS4_17SM100_MMA_TF32_SSINS_10tfloat32_tESM_fLi128ELi64ELNS4_4UMMA5MajorE0ELSO_0ELNSN_7ScaleInE0ELSP_0EEEEEENS4_6LayoutISC_NS5_IJNSA_ILi0EEEST_ST_EEEEENS5_IJNS4_10UnderscoreESW_SW_EEEEENS4_13SM90_TMA_LOADENS4_14ComposedLayoutINS4_7SwizzleILi3ELi4ELi3EEENS4_18smem_ptr_flag_bitsILi32EEENSS_INS5_IJNSA_ILi8EEESG_EEENS5_IJSG_SB_EEEEEEEvNS4_8identityESZ_S19_vS1A_EENS_8epilogue10collective18CollectiveEpilogueINS1C_23Sm100TmaWarpSpecializedILi4ELi2ELi16ELb1ELb0EEEJSH_NS5_IJNSS_ISE_SB_EENSS_INSA_ILi16EEESB_EEEEEfSI_fSI_NS1C_6fusion15FusionCallbacksIS1G_NS1L_17LinearCombinationIffffLNS_15FloatRoundStyleE2EEESH_S1K_JEEENS4_5SM1004TMEM4LOAD26SM100_TMEM_LOAD_32dp32b16xESZ_NS10_INS11_ILi2ELi4ELi3EEES14_NSS_INS5_IJS15_S1I_EEENS5_IJS1I_SB_EEEEEEENS4_39AutoVectorizingCopyWithAssumedAlignmentILi128EEENS4_14SM90_TMA_STOREES1Z_S21_S21_EEEvvEEEEvNT_6ParamsE)
        .other          _ZN7cutlass13device_kernelINS_4gemm6kernel13GemmUniversalIN4cute5tupleIJiiiiEEENS1_10collective13CollectiveMmaINS1_35MainloopSm100TmaUmmaWarpSpecializedILi5ELi2ELi4ENS5_IJNS4_1CILi1EEESB_SB_EEEEENS5_IJNSA_ILi128EEENSA_ILi64EEENSA_ILi32EEEEEEfNS5_IJlSB_lEEEfSI_NS4_8TiledMMAINS4_8MMA_AtomIJNS4_17SM100_MMA_TF32_SSINS_10tfloat32_tESM_fLi128ELi64ELNS4_4UMMA5MajorE0ELSO_0ELNSN_7ScaleInE0ELSP_0EEEEEENS4_6LayoutISC_NS5_IJNSA_ILi0EEEST_ST_EEEEENS5_IJNS4_10UnderscoreESW_SW_EEEEENS4_13SM90_TMA_LOADENS4_14ComposedLayoutINS4_7SwizzleILi3ELi4ELi3EEENS4_18smem_ptr_flag_bitsILi32EEENSS_INS5_IJNSA_ILi8EEESG_EEENS5_IJSG_SB_EEEEEEEvNS4_8identityESZ_S19_vS1A_EENS_8epilogue10collective18CollectiveEpilogueINS1C_23Sm100TmaWarpSpecializedILi4ELi2ELi16ELb1ELb0EEEJSH_NS5_IJNSS_ISE_SB_EENSS_INSA_ILi16EEESB_EEEEEfSI_fSI_NS1C_6fusion15FusionCallbacksIS1G_NS1L_17LinearCombinationIffffLNS_15FloatRoundStyleE2EEESH_S1K_JEEENS4_5SM1004TMEM4LOAD26SM100_TMEM_LOAD_32dp32b16xESZ_NS10_INS11_ILi2ELi4ELi3EEES14_NSS_INS5_IJS15_S1I_EEENS5_IJS1I_SB_EEEEEEENS4_39AutoVectorizingCopyWithAssumedAlignmentILi128EEENS4_14SM90_TMA_STOREES1Z_S21_S21_EEEvvEEEEvNT_6ParamsE,@"STO_CUDA_ENTRY STV_DEFAULT"
_ZN7cutlass13device_kernelINS_4gemm6kernel13GemmUniversalIN4cute5tupleIJiiiiEEENS1_10collective13CollectiveMmaINS1_35MainloopSm100TmaUmmaWarpSpecializedILi5ELi2ELi4ENS5_IJNS4_1CILi1EEESB_SB_EEEEENS5_IJNSA_ILi128EEENSA_ILi64EEENSA_ILi32EEEEEEfNS5_IJlSB_lEEEfSI_NS4_8TiledMMAINS4_8MMA_AtomIJNS4_17SM100_MMA_TF32_SSINS_10tfloat32_tESM_fLi128ELi64ELNS4_4UMMA5MajorE0ELSO_0ELNSN_7ScaleInE0ELSP_0EEEEEENS4_6LayoutISC_NS5_IJNSA_ILi0EEEST_ST_EEEEENS5_IJNS4_10UnderscoreESW_SW_EEEEENS4_13SM90_TMA_LOADENS4_14ComposedLayoutINS4_7SwizzleILi3ELi4ELi3EEENS4_18smem_ptr_flag_bitsILi32EEENSS_INS5_IJNSA_ILi8EEESG_EEENS5_IJSG_SB_EEEEEEEvNS4_8identityESZ_S19_vS1A_EENS_8epilogue10collective18CollectiveEpilogueINS1C_23Sm100TmaWarpSpecializedILi4ELi2ELi16ELb1ELb0EEEJSH_NS5_IJNSS_ISE_SB_EENSS_INSA_ILi16EEESB_EEEEEfSI_fSI_NS1C_6fusion15FusionCallbacksIS1G_NS1L_17LinearCombinationIffffLNS_15FloatRoundStyleE2EEESH_S1K_JEEENS4_5SM1004TMEM4LOAD26SM100_TMEM_LOAD_32dp32b16xESZ_NS10_INS11_ILi2ELi4ELi3EEES14_NSS_INS5_IJS15_S1I_EEENS5_IJS1I_SB_EEEEEEENS4_39AutoVectorizingCopyWithAssumedAlignmentILi128EEENS4_14SM90_TMA_STOREES1Z_S21_S21_EEEvvEEEEvNT_6ParamsE:
[----:B------:R-:W1:Y:S01]  /*0000*/  LDC R1, c[0x0][0x37c] ;  /* 0x0000df00ff017b82 */ /* 0x000e620000000800 */
[----:B------:R-:W2:Y:S01]  /*0010*/  S2R R77, SR_TID.X ;  /* 0x00000000004d7919 */ /* 0x000ea20000002100 */
[----:B------:R-:W3:Y:S01]  /*0020*/  LDCU.64 UR4, c[0x0][0x890] ;  /* 0x00011200ff0477ac */ /* 0x000ee20008000a00 */
[----:B------:R-:W-:Y:S02]  /*0030*/  PRMT R64, RZ, 0x7610, R64 ;  /* 0x00007610ff407816 */ /* 0x000fe40000000040 */
[----:B------:R-:W-:Y:S01]  /*0040*/  ELECT P5, URZ, PT ;  /* 0x0000000000ff782f */ /* 0x000fe200038a0000 */
[----:B------:R-:W4:Y:S01]  /*0050*/  LDCU.64 UR46, c[0x0][0x358] ;  /* 0x00006b00ff2e77ac */ /* 0x000f220008000a00 */
[----:B---3--:R-:W-:-:S04]  /*0060*/  UISETP.NE.U32.AND UP0, UPT, UR4, URZ, UPT ;  /* 0x000000ff0400728c */ /* 0x008fc8000bf05070 */
[----:B------:R-:W-:Y:S01]  /*0070*/  UISETP.NE.AND.EX UP0, UPT, UR5, URZ, UPT, UP0 ;  /* 0x000000ff0500728c */ /* 0x000fe2000bf05300 */
[----:B--2---:R-:W-:-:S05]  /*0080*/  SHF.R.U32.HI R68, RZ, 0x5, R77 ;  /* 0x00000005ff447819 */ /* 0x004fca000001164d */
[----:B------:R-:W2:Y:S02]  /*0090*/  SHFL.IDX PT, R0, R68, RZ, 0x1f ;  /* 0x00001fff44007589 */ /* 0x000ea400000e0000 */
[----:B--2---:R-:W-:Y:S01]  /*00a0*/  R2UR UR8, R0 ;  /* 0x00000000000872ca */ /* 0x004fe200000e0000 */
[----:B-1--4-:R-:W-:-:S14]  /*00b0*/  BRA.U UP0, `(.L_x_0) ;  /* 0x00000001002c7547 */ /* 0x012fdc000b800000 */
[----:B------:R-:W1:Y:S02]  /*00c0*/  LDCU.64 UR6, c[0x0][0x888] ;  /* 0x00011100ff0677ac */ /* 0x000e640008000a00 */
[----:B-1----:R-:W-:-:S04]  /*00d0*/  UISETP.NE.U32.AND UP0, UPT, UR6, URZ, UPT ;  /* 0x000000ff0600728c */ /* 0x002fc8000bf05070 */
[----:B------:R-:W-:-:S09]  /*00e0*/  UISETP.NE.AND.EX UP0, UPT, UR7, URZ, UPT, UP0 ;  /* 0x000000ff0700728c */ /* 0x000fd2000bf05300 */
[----:B------:R-:W-:Y:S05]  /*00f0*/  BRA.U !UP0, `(.L_x_1) ;  /* 0x0000000108107547 */ /* 0x000fea000b800000 */
[----:B------:R-:W1:Y:S02]  /*0100*/  LDC.64 R2, c[0x0][0x888] ;  /* 0x00022200ff027b82 */ /* 0x000e640000000a00 */
[----:B-1----:R1:W5:Y:S01]  /*0110*/  LDG.E R35, desc[UR46][R2.64] ;  /* 0x0000002e02237981 */ /* 0x002362000c1e1900 */
[----:B------:R-:W-:Y:S01]  /*0120*/  HFMA2 R64, -RZ, RZ, 0, 5.9604644775390625e-08 ;  /* 0x00000001ff407431 */ /* 0x000fe200000001ff */
[----:B------:R-:W-:Y:S05]  /*0130*/  BRA `(.L_x_0) ;  /* 0x00000000000c7947 */ /* 0x000fea0003800000 */
.L_x_1:
[----:B------:R-:W1:Y:S01]  /*0140*/  LDCU UR6, c[0x0][0x880] ;  /* 0x00011000ff0677ac */ /* 0x000e620008000800 */
[----:B------:R-:W-:Y:S01]  /*0150*/  HFMA2 R64, -RZ, RZ, 0, 5.9604644775390625e-08 ;  /* 0x00000001ff407431 */ /* 0x000fe200000001ff */
[----:B-1----:R-:W-:-:S07]  /*0160*/  MOV R35, UR6 ;  /* 0x0000000600237c02 */ /* 0x002fce0008000f00 */
.L_x_0:
[----:B------:R-:W2:Y:S02]  /*0170*/  LDCU.64 UR6, c[0x0][0x8b0] ;  /* 0x00011600ff0677ac */ /* 0x000ea40008000a00 */
[----:B--2---:R-:W-:-:S04]  /*0180*/  UISETP.NE.U32.AND UP0, UPT, UR6, URZ, UPT ;  /* 0x000000ff0600728c */ /* 0x004fc8000bf05070 */
[----:B------:R-:W-:-:S09]  /*0190*/  UISETP.NE.AND.EX UP0, UPT, UR7, URZ, UPT, UP0 ;  /* 0x000000ff0700728c */ /* 0x000fd2000bf05300 */
[----:B------:R-:W-:Y:S05]  /*01a0*/  BRA.U UP0, `(.L_x_2) ;  /* 0x0000000100247547 */ /* 0x000fea000b800000 */
[----:B------:R-:W2:Y:S02]  /*01b0*/  LDCU.64 UR6, c[0x0][0x8a8] ;  /* 0x00011500ff0677ac */ /* 0x000ea40008000a00 */
[----:B--2---:R-:W-:-:S04]  /*01c0*/  UISETP.NE.U32.AND UP0, UPT, UR6, URZ, UPT ;  /* 0x000000ff0600728c */ /* 0x004fc8000bf05070 */
[----:B------:R-:W-:-:S09]  /*01d0*/  UISETP.NE.AND.EX UP0, UPT, UR7, URZ, UPT, UP0 ;  /* 0x000000ff0700728c */ /* 0x000fd2000bf05300 */
[----:B------:R-:W-:Y:S05]  /*01e0*/  BRA.U !UP0, `(.L_x_3) ;  /* 0x00000001080c7547 */ /* 0x000fea000b800000 */
[----:B-1----:R-:W1:Y:S02]  /*01f0*/  LDC.64 R2, c[0x0][0x8a8] ;  /* 0x00022a00ff027b82 */ /* 0x002e640000000a00 */
[----:B-1----:R2:W5:Y:S01]  /*0200*/  LDG.E R33, desc[UR46][R2.64] ;  /* 0x0000002e02217981 */ /* 0x002562000c1e1900 */
[----:B------:R-:W-:Y:S05]  /*0210*/  BRA `(.L_x_2) ;  /* 0x0000000000087947 */ /* 0x000fea0003800000 */
.L_x_3:
[----:B------:R-:W2:Y:S02]  /*0220*/  LDCU UR6, c[0x0][0x8a0] ;  /* 0x00011400ff0677ac */ /* 0x000ea40008000800 */
[----:B--2---:R-:W-:Y:S02]  /*0230*/  MOV R33, UR6 ;  /* 0x0000000600217c02 */ /* 0x004fe40008000f00 */
.L_x_2:
[----:B------:R-:W-:Y:S01]  /*0240*/  IMAD.U32 R0, RZ, RZ, UR8 ;  /* 0x00000008ff007e24 */ /* 0x000fe2000f8e00ff */
[----:B------:R-:W-:Y:S04]  /*0250*/  BSSY.RECONVERGENT B0, `(.L_x_4) ;  /* 0x000000c000007945 */ /* 0x000fe80003800200 */
[C---:B------:R-:W-:Y:S02]  /*0260*/  ISETP.NE.OR P1, PT, R0.reuse, 0x1, !P5 ;  /* 0x000000010000780c */ /* 0x040fe40006f25670 */
[----:B------:R-:W-:-:S11]  /*0270*/  ISETP.NE.OR P0, PT, R0, 0x3, !P5 ;  /* 0x000000030000780c */ /* 0x000fd60006f05670 */
[----:B------:R-:W-:Y:S05]  /*0280*/  @P1 BRA `(.L_x_5) ;  /* 0x0000000000201947 */ /* 0x000fea0003800000 */
[----:B------:R-:W3:Y:S02]  /*0290*/  LDCU.64 UR6, c[0x0][0x348] ;  /* 0x00006900ff0677ac */ /* 0x000ee40008000a00 */
[----:B---3--:R-:W-:Y:S02]  /*02a0*/  UIADD3 UR10, UP1, UPT, UR6, 0x80, URZ ;  /* 0x00000080060a7890 */ /* 0x008fe4000ff3e0ff */
[----:B------:R-:W-:Y:S02]  /*02b0*/  UIADD3 UR6, UP0, UPT, UR6, 0x180, URZ ;  /* 0x0000018006067890 */ /* 0x000fe4000ff1e0ff */
[----:B------:R-:W-:Y:S02]  /*02c0*/  UIADD3.X UR11, UPT, UPT, URZ, UR7, URZ, UP1, !UPT ;  /* 0x00000007ff0b7290 */ /* 0x000fe40008ffe4ff */
[----:B------:R-:W-:-:S07]  /*02d0*/  UIADD3.X UR7, UPT, UPT, URZ, UR7, URZ, UP0, !UPT ;  /* 0x00000007ff077290 */ /* 0x000fce00087fe4ff */
[----:B------:R3:W-:Y:S02]  /*02e0*/  UTMACCTL.PF [UR10] ;  /* 0x000000000a0079b9 */ /* 0x0007e40008040000 */
[----:B------:R3:W-:Y:S02]  /*02f0*/  UTMACCTL.PF [UR6] ;  /* 0x00000000060079b9 */ /* 0x0007e40008040000 */
[----:B---3--:R-:W-:Y:S01]  /*0300*/  NOP ;  /* 0x0000000000007918 */ /* 0x008fe20000000000 */
.L_x_5:
[----:B------:R-:W-:Y:S05]  /*0310*/  BSYNC.RECONVERGENT B0 ;  /* 0x0000000000007941 */ /* 0x000fea0003800200 */
.L_x_4:
[----:B------:R-:W-:Y:S04]  /*0320*/  BSSY.RECONVERGENT B0, `(.L_x_6) ;  /* 0x000000a000007945 */ /* 0x000fe80003800200 */
        /* <DEDUP_REMOVED lines=9> */
.L_x_7:
[----:B------:R-:W-:Y:S05]  /*03c0*/  BSYNC.RECONVERGENT B0 ;  /* 0x0000000000007941 */ /* 0x000fea0003800200 */
.L_x_6:
[----:B------:R-:W3:Y:S01]  /*03d0*/  LDCU.64 UR6, c[0x0][0x888] ;  /* 0x00011100ff0677ac */ /* 0x000ee20008000a00 */
[----:B------:R-:W-:Y:S02]  /*03e0*/  UISETP.EQ.U32.AND UP1, UPT, UR4, URZ, UPT ;  /* 0x000000ff0400728c */ /* 0x000fe4000bf22070 */
[----:B------:R-:W-:Y:S02]  /*03f0*/  UPLOP3.LUT UP2, UPT, UPT, UPT, UPT, 0x80, 0x8 ;  /* 0x000000000008789c */ /* 0x000fe40003f4f070 */
[----:B---3--:R-:W-:-:S04]  /*0400*/  UISETP.NE.U32.AND UP0, UPT, UR6, URZ, UPT ;  /* 0x000000ff0600728c */ /* 0x008fc8000bf05070 */
[----:B------:R-:W-:-:S04]  /*0410*/  UISETP.NE.AND.EX UP0, UPT, UR7, URZ, UPT, UP0 ;  /* 0x000000ff0700728c */ /* 0x000fc8000bf05300 */
[----:B------:R-:W-:-:S04]  /*0420*/  UISETP.EQ.OR.EX UP3, UPT, UR5, URZ, !UP0, UP1 ;  /* 0x000000ff0500728c */ /* 0x000fc8000c762710 */
[----:B------:R-:W-:-:S05]  /*0430*/  UP2UR UR50, UPR, URZ, 0x8 ;  /* 0x00000008ff327883 */ /* 0x000fca0008000000 */
[----:B------:R-:W-:Y:S07]  /*0440*/  BRA.U !UP3, `(.L_x_8) ;  /* 0x000000010b207547 */ /* 0x000fee000b800000 */
[----:B------:R-:W-:Y:S01]  /*0450*/  UISETP.NE.U32.AND UP2, UPT, UR4, URZ, UPT ;  /* 0x000000ff0400728c */ /* 0x000fe2000bf45070 */
[----:B-----5:R-:W-:Y:S01]  /*0460*/  FSETP.NEU.AND P0, PT, R35, RZ, PT ;  /* 0x000000ff2300720b */ /* 0x020fe20003f0d000 */
[----:B------:R-:W-:Y:S02]  /*0470*/  USEL UR4, URZ, 0xffffffff, UP0 ;  /* 0xffffffffff047887 */ /* 0x000fe40008000000 */
[----:B------:R-:W-:-:S10]  /*0480*/  UISETP.NE.AND.EX UP2, UPT, UR5, URZ, UPT, UP2 ;  /* 0x000000ff0500728c */ /* 0x000fd4000bf45320 */
[----:B------:R-:W-:Y:S01]  /*0490*/  VOTEU.ANY UP1, P0 ;  /* 0x0000000000ff7886 */ /* 0x000fe20000020100 */
[----:B------:R-:W-:-:S04]  /*04a0*/  @!UP2 USEL UR4, URZ, 0xffffffff, UP1 ;  /* 0xffffffffff04a887 */ /* 0x000fc80008800000 */
[----:B------:R-:W-:-:S04]  /*04b0*/  ULOP3.LUT UR4, UR4, 0x1, URZ, 0xc0, !UPT ;  /* 0x0000000104047892 */ /* 0x000fc8000f8ec0ff */
[----:B------:R-:W-:-:S11]  /*04c0*/  UISETP.NE.U32.AND UP2, UPT, UR4, 0x1, UPT ;  /* 0x000000010400788c */ /* 0x000fd6000bf45070 */
.L_x_8:
[----:B-12---:R-:W1:Y:S01]  /*04d0*/  SHFL.IDX PT, R2, R68, RZ, 0x1f ;  /* 0x00001fff44027589 */ /* 0x006e6200000e0000 */
[----:B------:R-:W-:-:S04]  /*04e0*/  UISETP.NE.AND UP1, UPT, UR8, 0x2, UPT ;  /* 0x000000020800788c */ /* 0x000fc8000bf25270 */
[----:B------:R-:W-:Y:S01]  /*04f0*/  USEL UR6, URZ, 0x1, UP1 ;  /* 0x00000001ff067887 */ /* 0x000fe20008800000 */
[----:B-1----:R-:W-:-:S13]  /*0500*/  ISETP.NE.AND P0, PT, R2, RZ, PT ;  /* 0x000000ff0200720c */ /* 0x002fda0003f05270 */
[----:B------:R-:W-:Y:S05]  /*0510*/  @P0 BRA `(.L_x_9) ;  /* 0x0000000000500947 */ /* 0x000fea0003800000 */
[----:B------:R-:W1:Y:S01]  /*0520*/  S2UR UR5, SR_CgaCtaId ;  /* 0x00000000000579c3 */ /* 0x000e620000008800 */
[----:B------:R-:W-:Y:S01]  /*0530*/  UMOV UR7, 0x400 ;  /* 0x0000040000077882 */ /* 0x000fe20000000000 */
[----:B------:R-:W-:Y:S01]  /*0540*/  UMOV UR4, 0x1 ;  /* 0x0000000100047882 */ /* 0x000fe20000000000 */
[----:B------:R-:W-:Y:S01]  /*0550*/  ELECT P0, URZ, PT ;  /* 0x0000000000ff782f */ /* 0x000fe20003800000 */
[----:B------:R-:W-:-:S04]  /*0560*/  UIADD3 UR10, UPT, UPT, -UR4, 0x100000, URZ ;  /* 0x00100000040a7890 */ /* 0x000fc8000fffe1ff */
[----:B------:R-:W-:Y:S02]  /*0570*/  USHF.L.U32 UR11, UR10, 0xb, URZ ;  /* 0x0000000b0a0b7899 */ /* 0x000fe400080006ff */
[----:B------:R-:W-:Y:S02]  /*0580*/  USHF.L.U32 UR10, UR10, 0x1, URZ ;  /* 0x000000010a0a7899 */ /* 0x000fe400080006ff */
[----:B-1----:R-:W-:Y:S01]  /*0590*/  ULEA UR5, UR5, UR7, 0x18 ;  /* 0x0000000705057291 */ /* 0x002fe2000f8ec0ff */
[----:B------:R-:W1:Y:S11]  /*05a0*/  FENCE.VIEW.ASYNC.S ;  /* 0x00000000000073c6 */ /* 0x000e760000000000 */
[----:B-1----:R1:W2:Y:S01]  /*05b0*/  SYNCS.EXCH.64 URZ, [UR5], UR10 ;  /* 0x0000000a05ff75b2 */ /* 0x0022a20008000100 */
[----:B------:R1:W3:Y:S01]  /*05c0*/  SYNCS.EXCH.64 URZ, [UR5+0x28], UR10 ;  /* 0x0000280a05ff75b2 */ /* 0x0002e20008000100 */
[----:B------:R1:W4:Y:S01]  /*05d0*/  SYNCS.EXCH.64 URZ, [UR5+0x8], UR10 ;  /* 0x0000080a05ff75b2 */ /* 0x0003220008000100 */
[----:B------:R1:W1:Y:S01]  /*05e0*/  SYNCS.EXCH.64 URZ, [UR5+0x30], UR10 ;  /* 0x0000300a05ff75b2 */ /* 0x0002620008000100 */
[----:B------:R1:W1:Y:S01]  /*05f0*/  SYNCS.EXCH.64 URZ, [UR5+0x10], UR10 ;  /* 0x0000100a05ff75b2 */ /* 0x0002620008000100 */
[----:B------:R1:W1:Y:S01]  /*0600*/  SYNCS.EXCH.64 URZ, [UR5+0x38], UR10 ;  /* 0x0000380a05ff75b2 */ /* 0x0002620008000100 */
[----:B------:R1:W1:Y:S01]  /*0610*/  SYNCS.EXCH.64 URZ, [UR5+0x18], UR10 ;  /* 0x0000180a05ff75b2 */ /* 0x0002620008000100 */
[----:B------:R1:W1:Y:S01]  /*0620*/  SYNCS.EXCH.64 URZ, [UR5+0x40], UR10 ;  /* 0x0000400a05ff75b2 */ /* 0x0002620008000100 */
[----:B------:R1:W1:Y:S01]  /*0630*/  SYNCS.EXCH.64 URZ, [UR5+0x20], UR10 ;  /* 0x0000200a05ff75b2 */ /* 0x0002620008000100 */
[----:B------:R1:W1:Y:S01]  /*0640*/  SYNCS.EXCH.64 URZ, [UR5+0x48], UR10 ;  /* 0x0000480a05ff75b2 */ /* 0x0002620008000100 */
[----:B------:R-:W-:Y:S01]  /*0650*/  NOP ;  /* 0x0000000000007918 */ /* 0x000fe20000000000 */
.L_x_9:
[----:B------:R-:W2:Y:S01]  /*0660*/  SHFL.IDX PT, R2, R68, RZ, 0x1f ;  /* 0x00001fff44027589 */ /* 0x000ea200000e0000 */
[----:B------:R-:W-:Y:S01]  /*0670*/  NOP ;  /* 0x0000000000007918 */ /* 0x000fe20000000000 */
[----:B--2---:R-:W-:-:S13]  /*0680*/  ISETP.NE.AND P0, PT, R2, 0x1, PT ;  /* 0x000000010200780c */ /* 0x004fda0003f05270 */
[----:B------:R-:W-:Y:S05]  /*0690*/  @P0 BRA `(.L_x_10) ;  /* 0x0000000000580947 */ /* 0x000fea0003800000 */
[----:B------:R-:W2:Y:S01]  /*06a0*/  S2UR UR7, SR_CgaCtaId ;  /* 0x00000000000779c3 */ /* 0x000ea20000008800 */
[----:B------:R-:W-:Y:S01]  /*06b0*/  UMOV UR9, 0x400 ;  /* 0x0000040000097882 */ /* 0x000fe20000000000 */
[----:B-1----:R-:W-:Y:S01]  /*06c0*/  UMOV UR5, 0x20 ;  /* 0x0000002000057882 */ /* 0x002fe20000000000 */
[----:B------:R-:W-:Y:S01]  /*06d0*/  UMOV UR4, 0x80 ;  /* 0x0000008000047882 */ /* 0x000fe20000000000 */
[----:B------:R-:W-:-:S04]  /*06e0*/  UIADD3 UR10, UPT, UPT, -UR5, 0x100000, URZ ;  /* 0x00100000050a7890 */ /* 0x000fc8000fffe1ff */
[----:B------:R-:W-:Y:S02]  /*06f0*/  USHF.L.U32 UR11, UR10, 0xb, URZ ;  /* 0x0000000b0a0b7899 */ /* 0x000fe400080006ff */
[----:B------:R-:W-:Y:S02]  /*0700*/  USHF.L.U32 UR10, UR10, 0x1, URZ ;  /* 0x000000010a0a7899 */ /* 0x000fe400080006ff */
[----:B------:R-:W-:-:S04]  /*0710*/  UIADD3 UR4, UPT, UPT, -UR4, 0x100000, URZ ;  /* 0x0010000004047890 */ /* 0x000fc8000fffe1ff */
[----:B------:R-:W-:Y:S02]  /*0720*/  USHF.L.U32 UR5, UR4, 0xb, URZ ;  /* 0x0000000b04057899 */ /* 0x000fe400080006ff */
[----:B------:R-:W-:Y:S01]  /*0730*/  USHF.L.U32 UR4, UR4, 0x1, URZ ;  /* 0x0000000104047899 */ /* 0x000fe200080006ff */
[----:B------:R-:W-:Y:S01]  /*0740*/  ELECT P0, URZ, PT ;  /* 0x0000000000ff782f */ /* 0x000fe20003800000 */
[----:B--2---:R-:W-:Y:S01]  /*0750*/  ULEA UR7, UR7, UR9, 0x18 ;  /* 0x0000000907077291 */ /* 0x004fe2000f8ec0ff */
[----:B------:R-:W1:Y:S11]  /*0760*/  FENCE.VIEW.ASYNC.S ;  /* 0x00000000000073c6 */ /* 0x000e760000000000 */
[----:B-1----:R2:W1:Y:S01]  /*0770*/  SYNCS.EXCH.64 URZ, [UR7+0x50], UR10 ;  /* 0x0000500a07ff75b2 */ /* 0x0024620008000100 */
[----:B------:R2:W1:Y:S01]  /*0780*/  SYNCS.EXCH.64 URZ, [UR7+0x70], UR4 ;  /* 0x0000700407ff75b2 */ /* 0x0004620008000100 */
[----:B------:R2:W1:Y:S01]  /*0790*/  SYNCS.EXCH.64 URZ, [UR7+0x58], UR10 ;  /* 0x0000580a07ff75b2 */ /* 0x0004620008000100 */
[----:B------:R2:W1:Y:S01]  /*07a0*/  SYNCS.EXCH.64 URZ, [UR7+0x78], UR4 ;  /* 0x0000780407ff75b2 */ /* 0x0004620008000100 */
[----:B------:R2:W1:Y:S01]  /*07b0*/  SYNCS.EXCH.64 URZ, [UR7+0x60], UR10 ;  /* 0x0000600a07ff75b2 */ /* 0x0004620008000100 */
[----:B------:R2:W1:Y:S01]  /*07c0*/  SYNCS.EXCH.64 URZ, [UR7+0x80], UR4 ;  /* 0x0000800407ff75b2 */ /* 0x0004620008000100 */
[----:B------:R2:W1:Y:S01]  /*07d0*/  SYNCS.EXCH.64 URZ, [UR7+0x68], UR10 ;  /* 0x0000680a07ff75b2 */ /* 0x0004620008000100 */
[----:B------:R2:W1:Y:S02]  /*07e0*/  SYNCS.EXCH.64 URZ, [UR7+0x88], UR4 ;  /* 0x0000880407ff75b2 */ /* 0x0004640008000100 */
[----:B--2---:R-:W-:Y:S01]  /*07f0*/  NOP ;  /* 0x0000000000007918 */ /* 0x004fe20000000000 */
.L_x_10:
[----:B------:R-:W2:Y:S01]  /*0800*/  SHFL.IDX PT, R2, R68, RZ, 0x1f ;  /* 0x00001fff44027589 */ /* 0x000ea200000e0000 */
[----:B------:R-:W-:Y:S01]  /*0810*/  NOP ;  /* 0x0000000000007918 */ /* 0x000fe20000000000 */
[----:B--2---:R-:W-:-:S13]  /*0820*/  ISETP.NE.AND P0, PT, R2, 0x3, PT ;  /* 0x000000030200780c */ /* 0x004fda0003f05270 */
[----:B------:R-:W-:Y:S05]  /*0830*/  @P0 BRA `(.L_x_11) ;  /* 0x0000000000300947 */ /* 0x000fea0003800000 */
[----:B-1----:R-:W1:Y:S01]  /*0840*/  S2UR UR5, SR_CgaCtaId ;  /* 0x00000000000579c3 */ /* 0x002e620000008800 */
        /* <DEDUP_REMOVED lines=8> */
[----:B-1----:R2:W1:Y:S01]  /*08d0*/  SYNCS.EXCH.64 URZ, [UR5+0x90], UR10 ;  /* 0x0000900a05ff75b2 */ /* 0x0024620008000100 */
[----:B------:R2:W1:Y:S02]  /*08e0*/  SYNCS.EXCH.64 URZ, [UR5+0x98], UR10 ;  /* 0x0000980a05ff75b2 */ /* 0x0004640008000100 */
[----:B--2---:R-:W-:Y:S01]  /*08f0*/  NOP ;  /* 0x0000000000007918 */ /* 0x004fe20000000000 */
.L_x_11:
[----:B------:R-:W2:Y:S01]  /*0900*/  SHFL.IDX PT, R2, R68, RZ, 0x1f ;  /* 0x00001fff44027589 */ /* 0x000ea200000e0000 */
[----:B------:R-:W-:Y:S01]  /*0910*/  NOP ;  /* 0x0000000000007918 */ /* 0x000fe20000000000 */
[----:B--2---:R-:W-:-:S13]  /*0920*/  ISETP.NE.AND P0, PT, R2, 0x4, PT ;  /* 0x000000040200780c */ /* 0x004fda0003f05270 */
[----:B------:R-:W-:Y:S05]  /*0930*/  @P0 BRA `(.L_x_12) ;  /* 0x00000000004c0947 */ /* 0x000fea0003800000 */
[----:B-1----:R-:W1:Y:S01]  /*0940*/  S2UR UR5, SR_CgaCtaId ;  /* 0x00000000000579c3 */ /* 0x002e620000008800 */
[----:B------:R-:W-:Y:S01]  /*0950*/  UMOV UR9, 0x100 ;  /* 0x0000010000097882 */ /* 0x000fe20000000000 */
[----:B------:R-:W-:Y:S01]  /*0960*/  UMOV UR7, 0x400 ;  /* 0x0000040000077882 */ /* 0x000fe20000000000 */
[----:B------:R-:W-:Y:S01]  /*0970*/  USEL UR9, UR9, 0xe0, UP2 ;  /* 0x000000e009097887 */ /* 0x000fe20009000000 */
[----:B------:R-:W-:Y:S01]  /*0980*/  UMOV UR4, 0x1 ;  /* 0x0000000100047882 */ /* 0x000fe20000000000 */
[----:B------:R-:W-:Y:S01]  /*0990*/  ELECT P0, URZ, PT ;  /* 0x0000000000ff782f */ /* 0x000fe20003800000 */
[----:B------:R-:W-:-:S04]  /*09a0*/  UIADD3 UR10, UPT, UPT, -UR4, 0x100000, URZ ;  /* 0x00100000040a7890 */ /* 0x000fc8000fffe1ff */
[----:B------:R-:W-:Y:S02]  /*09b0*/  USHF.L.U32 UR11, UR10, 0xb, URZ ;  /* 0x0000000b0a0b7899 */ /* 0x000fe400080006ff */
[----:B------:R-:W-:Y:S02]  /*09c0*/  USHF.L.U32 UR10, UR10, 0x1, URZ ;  /* 0x000000010a0a7899 */ /* 0x000fe400080006ff */
[----:B------:R-:W-:-:S04]  /*09d0*/  UIADD3 UR12, UPT, UPT, -UR9, 0x100000, URZ ;  /* 0x00100000090c7890 */ /* 0x000fc8000fffe1ff */
[----:B------:R-:W-:Y:S02]  /*09e0*/  USHF.L.U32 UR13, UR12, 0xb, URZ ;  /* 0x0000000b0c0d7899 */ /* 0x000fe400080006ff */
[----:B------:R-:W-:Y:S02]  /*09f0*/  USHF.L.U32 UR12, UR12, 0x1, URZ ;  /* 0x000000010c0c7899 */ /* 0x000fe400080006ff */
[----:B-1----:R-:W-:Y:S01]  /*0a00*/  ULEA UR5, UR5, UR7, 0x18 ;  /* 0x0000000705057291 */ /* 0x002fe2000f8ec0ff */
[----:B------:R-:W1:Y:S11]  /*0a10*/  FENCE.VIEW.ASYNC.S ;  /* 0x00000000000073c6 */ /* 0x000e760000000000 */
[----:B-1----:R2:W1:Y:S01]  /*0a20*/  SYNCS.EXCH.64 URZ, [UR5+0xa0], UR10 ;  /* 0x0000a00a05ff75b2 */ /* 0x0024620008000100 */
[----:B------:R2:W1:Y:S01]  /*0a30*/  SYNCS.EXCH.64 URZ, [UR5+0xb0], UR12 ;  /* 0x0000b00c05ff75b2 */ /* 0x0004620008000100 */
[----:B------:R2:W1:Y:S01]  /*0a40*/  SYNCS.EXCH.64 URZ, [UR5+0xa8], UR10 ;  /* 0x0000a80a05ff75b2 */ /* 0x0004620008000100 */
[----:B------:R2:W1:Y:S02]  /*0a50*/  SYNCS.EXCH.64 URZ, [UR5+0xb8], UR12 ;  /* 0x0000b80c05ff75b2 */ /* 0x0004640008000100 */
[----:B--2---:R-:W-:Y:S01]  /*0a60*/  NOP ;  /* 0x0000000000007918 */ /* 0x004fe20000000000 */
.L_x_12:
        /* <DEDUP_REMOVED lines=26> */
.L_x_13:
        /* <DEDUP_REMOVED lines=18> */
.L_x_14:
[----:B-1----:R-:W1:Y:S01]  /*0d30*/  S2UR UR5, SR_CTAID.X ;  /* 0x00000000000579c3 */ /* 0x002e620000002500 */
[----:B------:R-:W-:-:S05]  /*0d40*/  CS2R.32 R63, SR_CgaSize ;  /* 0x00000000003f7805 */ /* 0x000fca0000008a00 */
[----:B------:R-:W-:-:S05]  /*0d50*/  IMAD R63, R63, -0xa0, RZ ;  /* 0xffffff603f3f7824 */ /* 0x000fca00078e02ff */
[----:B------:R-:W-:-:S14]  /*0d60*/  R2UR UR9, R63 ;  /* 0x000000003f0972ca */ /* 0x000fdc00000e0000 */
[----:B------:R-:W2:Y:S01]  /*0d70*/  LDCU UR9, c[0x0][UR9+0x2b0] ;  /* 0x00005600090977ac */ /* 0x000ea20008000800 */
[----:B------:R-:W-:Y:S01]  /*0d80*/  NOP ;  /* 0x0000000000007918 */ /* 0x000fe20000000000 */
[----:B------:R-:W-:-:S05]  /*0d90*/  CS2R.32 R63, SR_CgaSize ;  /* 0x00000000003f7805 */ /* 0x000fca0000008a00 */
[----:B------:R-:W-:-:S05]  /*0da0*/  IMAD R63, R63, -0xa0, RZ ;  /* 0xffffff603f3f7824 */ /* 0x000fca00078e02ff */
[----:B------:R-:W-:-:S14]  /*0db0*/  R2UR UR7, R63 ;  /* 0x000000003f0772ca */ /* 0x000fdc00000e0000 */
[----:B------:R-:W3:Y:S01]  /*0dc0*/  LDCU UR7, c[0x0][UR7+0x2b4] ;  /* 0x00005680070777ac */ /* 0x000ee20008000800 */
[----:B------:R-:W4:Y:S08]  /*0dd0*/  S2UR UR4, SR_CTAID.Y ;  /* 0x00000000000479c3 */ /* 0x000f300000002600 */
[----:B------:R-:W3:Y:S01]  /*0de0*/  LDC R10, c[0x0][0xb24] ;  /* 0x0002c900ff0a7b82 */ /* 0x000ee20000000800 */
[----:B-1----:R-:W-:-:S02]  /*0df0*/  I2FP.F32.U32 R63, UR5 ;  /* 0x00000005003f7c45 */ /* 0x002fc40008201000 */
[----:B------:R-:W-:-:S05]  /*0e00*/  CS2R.32 R3, SR_CgaSize ;  /* 0x0000000000037805 */ /* 0x000fca0000008a00 */
[----:B------:R-:W-:-:S06]  /*0e10*/  IMAD R3, R3, -0xa0, RZ ;  /* 0xffffff6003037824 */ /* 0x000fcc00078e02ff */
[----:B------:R-:W1:Y:S01]  /*0e20*/  LDC R3, c[0x0][R3+0x2a0] ;  /* 0x0000a80003037b82 */ /* 0x000e620000000800 */
[----:B------:R-:W-:Y:S01]  /*0e30*/  MOV R15, UR5 ;  /* 0x00000005000f7c02 */ /* 0x000fe20008000f00 */
[----:B--2---:R-:W-:Y:S01]  /*0e40*/  FMUL R63, R63, UR9 ;  /* 0x000000093f3f7c20 */ /* 0x004fe20008400000 */
[----:B----4-:R-:W-:Y:S02]  /*0e50*/  I2FP.F32.U32 R62, UR4 ;  /* 0x00000004003e7c45 */ /* 0x010fe40008201000 */
[----:B------:R-:W-:-:S05]  /*0e60*/  CS2R.32 R2, SR_CgaSize ;  /* 0x0000000000027805 */ /* 0x000fca0000008a00 */
[----:B------:R-:W-:-:S06]  /*0e70*/  IMAD R2, R2, -0xa0, RZ ;  /* 0xffffff6002027824 */ /* 0x000fcc00078e02ff */
[----:B------:R-:W2:Y:S01]  /*0e80*/  LDC R2, c[0x0][R2+0x2a4] ;  /* 0x0000a90002027b82 */ /* 0x000ea20000000800 */
[----:B------:R-:W-:Y:S01]  /*0e90*/  MOV R14, UR4 ;  /* 0x00000004000e7c02 */ /* 0x000fe20008000f00 */
[----:B------:R-:W4:Y:S01]  /*0ea0*/  F2I.U32.TRUNC.NTZ R63, R63 ;  /* 0x0000003f003f7305 */ /* 0x000f22000020f000 */
[----:B---3--:R-:W-:-:S05]  /*0eb0*/  FMUL R62, R62, UR7 ;  /* 0x000000073e3e7c20 */ /* 0x008fca0008400000 */
[----:B------:R-:W-:Y:S01]  /*0ec0*/  BAR.SYNC.DEFER_BLOCKING 0x0 ;  /* 0x0000000000007b1d */ /* 0x000fe20000010000 */
[----:B------:R-:W-:-:S05]  /*0ed0*/  ISETP.GE.AND P0, PT, R10, 0x1, PT ;  /* 0x000000010a00780c */ /* 0x000fca0003f06270 */
[----:B------:R-:W3:Y:S02]  /*0ee0*/  F2I.U32.TRUNC.NTZ R62, R62 ;  /* 0x0000003e003e7305 */ /* 0x000ee4000020f000 */
[----:B------:R-:W2:Y:S01]  /*0ef0*/  S2UR UR36, SR_CTAID.Z ;  /* 0x00000000002479c3 */ /* 0x000ea20000002700 */
[----:B----4-:R-:W-:-:S05]  /*0f00*/  IADD3 R63, PT, PT, -R63, RZ, RZ ;  /* 0x000000ff3f3f7210 */ /* 0x010fca0007ffe1ff */
[----:B-1----:R-:W-:Y:S01]  /*0f10*/  IMAD R63, R3, R63, UR5 ;  /* 0x00000005033f7e24 */ /* 0x002fe2000f8e023f */
[----:B---3--:R-:W-:-:S05]  /*0f20*/  IADD3 R62, PT, PT, -R62, RZ, RZ ;  /* 0x000000ff3e3e7210 */ /* 0x008fca0007ffe1ff */
[----:B--2---:R-:W-:Y:S01]  /*0f30*/  IMAD R62, R2, R62, UR4 ;  /* 0x00000004023e7e24 */ /* 0x004fe2000f8e023e */
[----:B------:R-:W-:Y:S06]  /*0f40*/  @!P0 BRA `(.L_x_15) ;  /* 0x0000000000b88947 */ /* 0x000fec0003800000 */
[----:B------:R-:W1:Y:S01]  /*0f50*/  LDC.64 R4, c[0x0][0xb18] ;  /* 0x0002c600ff047b82 */ /* 0x000e620000000a00 */
[----:B------:R-:W-:-:S07]  /*0f60*/  ISETP.NE.AND P0, PT, R10, 0x1, PT ;  /* 0x000000010a00780c */ /* 0x000fce0003f05270 */
[----:B------:R-:W2:Y:S08]  /*0f70*/  LDC R9, c[0x0][0xb0c] ;  /* 0x0002c300ff097b82 */ /* 0x000eb00000000800 */
[----:B------:R-:W3:Y:S08]  /*0f80*/  LDC R12, c[0x0][0x370] ;  /* 0x0000dc00ff0c7b82 */ /* 0x000ef00000000800 */
[----:B------:R-:W4:Y:S01]  /*0f90*/  LDC R11, c[0x0][0x374] ;  /* 0x0000dd00ff0b7b82 */ /* 0x000f220000000800 */
[----:B-1----:R-:W-:-:S07]  /*0fa0*/  ISETP.NE.AND P1, PT, R4, 0x1, PT ;  /* 0x000000010400780c */ /* 0x002fce0003f25270 */
[----:B------:R-:W3:Y:S01]  /*0fb0*/  LDC.64 R6, c[0x0][0xb10] ;  /* 0x0002c400ff067b82 */ /* 0x000ee20000000a00 */
[----:B--2---:R-:W-:-:S07]  /*0fc0*/  ISETP.NE.AND P2, PT, R9, 0x1, PT ;  /* 0x000000010900780c */ /* 0x004fce0003f45270 */
[----:B------:R-:W1:Y:S08]  /*0fd0*/  LDC R8, c[0x0][0xb20] ;  /* 0x0002c800ff087b82 */ /* 0x000e700000000800 */
[----:B------:R-:W2:Y:S01]  /*0fe0*/  LDC.64 R2, c[0x0][0xb28] ;  /* 0x0002ca00ff027b82 */ /* 0x000ea20000000a00 */
[----:B----4-:R-:W-:-:S04]  /*0ff0*/  IMAD.HI.U32 R13, R11, R5, RZ ;  /* 0x000000050b0d7227 */ /* 0x010fc800078e00ff */
[----:B------:R-:W-:-:S04]  /*1000*/  IMAD.HI.U32 R5, R14, R5, RZ ;  /* 0x000000050e057227 */ /* 0x000fc800078e00ff */
[----:B---3--:R-:W-:-:S05]  /*1010*/  IMAD.HI.U32 R16, R12, R6, RZ ;  /* 0x000000060c107227 */ /* 0x008fca00078e00ff */
[-C--:B------:R-:W-:Y:S01]  /*1020*/  @P2 SHF.R.U32.HI R12, RZ, R7.reuse, R16 ;  /* 0x00000007ff0c2219 */ /* 0x080fe20000011610 */
[----:B------:R-:W-:Y:S01]  /*1030*/  IMAD.HI.U32 R16, R15, R6, RZ ;  /* 0x000000060f107227 */ /* 0x000fe200078e00ff */
[-C--:B-1----:R-:W-:Y:S02]  /*1040*/  @P1 SHF.R.U32.HI R11, RZ, R8.reuse, R13 ;  /* 0x00000008ff0b1219 */ /* 0x082fe4000001160d */
[----:B------:R-:W-:Y:S02]  /*1050*/  SHF.R.U32.HI R5, RZ, R8, R5 ;  /* 0x00000008ff057219 */ /* 0x000fe40000011605 */
[----:B------:R-:W-:Y:S02]  /*1060*/  SHF.R.U32.HI R16, RZ, R7, R16 ;  /* 0x00000007ff107219 */ /* 0x000fe40000011610 */
[----:B------:R-:W-:Y:S01]  /*1070*/  SEL R5, R14, R5, !P1 ;  /* 0x000000050e057207 */ /* 0x000fe20004800000 */
[----:B--2---:R-:W-:Y:S01]  /*1080*/  IMAD.HI.U32 R13, R11, R2, RZ ;  /* 0x000000020b0d7227 */ /* 0x004fe200078e00ff */
[----:B------:R-:W-:-:S03]  /*1090*/  SEL R16, R15, R16, !P2 ;  /* 0x000000100f107207 */ /* 0x000fc60005000000 */
[----:B------:R-:W-:Y:S01]  /*10a0*/  IMAD.HI.U32 R6, R12, R2, RZ ;  /* 0x000000020c067227 */ /* 0x000fe200078e00ff */
[----:B------:R-:W-:-:S04]  /*10b0*/  @P0 SHF.R.U32.HI R11, RZ, R3, R13 ;  /* 0x00000003ff0b0219 */ /* 0x000fc8000001160d */
[----:B------:R-:W-:Y:S01]  /*10c0*/  @P0 SHF.R.U32.HI R12, RZ, R3, R6 ;  /* 0x00000003ff0c0219 */ /* 0x000fe20000011606 */
[----:B------:R-:W-:-:S04]  /*10d0*/  IMAD R11, R11, R10, RZ ;  /* 0x0000000a0b0b7224 */ /* 0x000fc800078e02ff */
[----:B------:R-:W-:Y:S01]  /*10e0*/  IMAD R6, R12, R10, RZ ;  /* 0x0000000a0c067224 */ /* 0x000fe200078e02ff */
[----:B------:R-:W-:-:S04]  /*10f0*/  ISETP.GE.AND P1, PT, R5, R11, PT ;  /* 0x0000000b0500720c */ /* 0x000fc80003f26270 */
[----:B------:R-:W-:Y:S01]  /*1100*/  ISETP.GE.OR P1, PT, R16, R6, P1 ;  /* 0x000000061000720c */ /* 0x000fe20000f26670 */
[----:B------:R-:W-:-:S05]  /*1110*/  IMAD.HI.U32 R6, R5, R2, RZ ;  /* 0x0000000205067227 */ /* 0x000fca00078e00ff */
[----:B------:R-:W-:-:S04]  /*1120*/  SHF.R.U32.HI R6, RZ, R3, R6 ;  /* 0x00000003ff067219 */ /* 0x000fc80000011606 */
[----:B------:R-:W-:-:S03]  /*1130*/  SEL R6, R5, R6, !P0 ;  /* 0x0000000605067207 */ /* 0x000fc60004000000 */
[----:B------:R-:W-:Y:S01]  /*1140*/  @!P1 IMAD.HI.U32 R7, R16, R2, RZ ;  /* 0x0000000210079227 */ /* 0x000fe200078e00ff */
[----:B------:R-:W-:-:S04]  /*1150*/  IADD3 R2, PT, PT, -R6, RZ, RZ ;  /* 0x000000ff06027210 */ /* 0x000fc80007ffe1ff */
[----:B------:R-:W-:Y:S01]  /*1160*/  @!P1 SHF.R.U32.HI R3, RZ, R3, R7 ;  /* 0x00000003ff039219 */ /* 0x000fe20000011607 */
[----:B------:R-:W-:Y:S01]  /*1170*/  IMAD R2, R10, R2, R5 ;  /* 0x000000020a027224 */ /* 0x000fe200078e0205 */
[----:B------:R-:W-:Y:S02]  /*1180*/  IADD3 R7, PT, PT, -R5, RZ, RZ ;  /* 0x000000ff05077210 */ /* 0x000fe40007ffe1ff */
[----:B------:R-:W-:-:S03]  /*1190*/  @!P1 SEL R3, R16, R3, !P0 ;  /* 0x0000000310039207 */ /* 0x000fc60004000000 */
[----:B------:R-:W-:Y:S02]  /*11a0*/  IMAD R7, R4, R7, R14 ;  /* 0x0000000704077224 */ /* 0x000fe400078e020e */
[--C-:B------:R-:W-:Y:S02]  /*11b0*/  @!P1 IMAD.IADD R6, R6, 0x1, -R3.reuse ;  /* 0x0000000106069824 */ /* 0x100fe400078e0a03 */
[----:B------:R-:W-:Y:S01]  /*11c0*/  @!P1 IMAD R3, R2, R12, R3 ;  /* 0x0000000c02039224 */ /* 0x000fe200078e0203 */
[----:B------:R-:W-:Y:S01]  /*11d0*/  IADD3 R2, PT, PT, -R16, RZ, RZ ;  /* 0x000000ff10027210 */ /* 0x000fe20007ffe1ff */
[----:B------:R-:W-:Y:S02]  /*11e0*/  @!P1 IMAD R5, R6, R10, R16 ;  /* 0x0000000a06059224 */ /* 0x000fe400078e0210 */
[----:B------:R-:W-:Y:S02]  /*11f0*/  @!P1 IMAD.MOV.U32 R16, RZ, RZ, R3 ;  /* 0x000000ffff109224 */ /* 0x000fe400078e0003 */
[----:B------:R-:W-:-:S02]  /*1200*/  IMAD R2, R9, R2, R15 ;  /* 0x0000000209027224 */ /* 0x000fc400078e020f */
[----:B------:R-:W-:Y:S02]  /*1210*/  IMAD R14, R5, R4, R7 ;  /* 0x00000004050e7224 */ /* 0x000fe400078e0207 */
[----:B------:R-:W-:Y:S02]  /*1220*/  IMAD R15, R16, R9, R2 ;  /* 0x00000009100f7224 */ /* 0x000fe400078e0202 */
.L_x_15:
[----:B------:R-:W1:Y:S01]  /*1230*/  LDCU UR4, c[0x0][0xb30] ;  /* 0x00016600ff0477ac */ /* 0x000e620008000800 */
[----:B------:R-:W2:Y:S08]  /*1240*/  S2UR UR37, SR_CgaCtaId ;  /* 0x00000000002579c3 */ /* 0x000eb00000008800 */
[----:B------:R-:W3:Y:S01]  /*1250*/  LDC R26, c[0x0][0xb24] ;  /* 0x0002c900ff1a7b82 */ /* 0x000ee20000000800 */
[----:B-1----:R-:W-:-:S09]  /*1260*/  UISETP.NE.AND UP1, UPT, UR4, 0x1, UPT ;  /* 0x000000010400788c */ /* 0x002fd2000bf25270 */
[----:B--2---:R-:W-:Y:S05]  /*1270*/  BRA.U UP1, `(.L_x_16) ;  /* 0x0000000101407547 */ /* 0x004fea000b800000 */
[----:B------:R-:W1:Y:S08]  /*1280*/  LDC.64 R4, c[0x0][0xb10] ;  /* 0x0002c400ff047b82 */ /* 0x000e700000000a00 */
[----:B------:R-:W2:Y:S08]  /*1290*/  LDC.64 R2, c[0x0][0xb18] ;  /* 0x0002c600ff027b82 */ /* 0x000eb00000000a00 */
[----:B------:R-:W4:Y:S08]  /*12a0*/  LDC R6, c[0x0][0xb20] ;  /* 0x0002c800ff067b82 */ /* 0x000f300000000800 */
[----:B------:R-:W3:Y:S01]  /*12b0*/  LDC R7, c[0x0][0xb0c] ;  /* 0x0002c300ff077b82 */ /* 0x000ee20000000800 */
[----:B-1----:R-:W-:-:S05]  /*12c0*/  IMAD.HI.U32 R4, R15, R4, RZ ;  /* 0x000000040f047227 */ /* 0x002fca00078e00ff */
[----:B------:R-:W-:Y:S01]  /*12d0*/  SHF.R.U32.HI R4, RZ, R5, R4 ;  /* 0x00000005ff047219 */ /* 0x000fe20000011604 */
[----:B--2---:R-:W-:Y:S01]  /*12e0*/  IMAD.HI.U32 R3, R14, R3, RZ ;  /* 0x000000030e037227 */ /* 0x004fe200078e00ff */
[----:B------:R-:W-:-:S04]  /*12f0*/  ISETP.NE.AND P0, PT, R2, 0x1, PT ;  /* 0x000000010200780c */ /* 0x000fc80003f05270 */
[----:B----4-:R-:W-:-:S04]  /*1300*/  SHF.R.U32.HI R3, RZ, R6, R3 ;  /* 0x00000006ff037219 */ /* 0x010fc80000011603 */
[----:B------:R-:W-:Y:S02]  /*1310*/  SEL R3, R14, R3, !P0 ;  /* 0x000000030e037207 */ /* 0x000fe40004000000 */
[----:B---3--:R-:W-:-:S04]  /*1320*/  ISETP.NE.AND P1, PT, R7, 0x1, PT ;  /* 0x000000010700780c */ /* 0x008fc80003f25270 */
[----:B------:R-:W-:-:S05]  /*1330*/  SEL R4, R15, R4, !P1 ;  /* 0x000000040f047207 */ /* 0x000fca0004800000 */
[----:B------:R-:W-:Y:S02]  /*1340*/  IMAD.IADD R5, R3, 0x1, -R4 ;  /* 0x0000000103057824 */ /* 0x000fe400078e0a04 */
[----:B------:R-:W-:Y:S02]  /*1350*/  IMAD.IADD R3, R4, 0x1, -R3 ;  /* 0x0000000104037824 */ /* 0x000fe400078e0a03 */
[----:B------:R-:W-:Y:S02]  /*1360*/  IMAD R15, R5, R7, R15 ;  /* 0x00000007050f7224 */ /* 0x000fe400078e020f */
[----:B------:R-:W-:-:S07]  /*1370*/  IMAD R14, R3, R2, R14 ;  /* 0x00000002030e7224 */ /* 0x000fce00078e020e */
.L_x_16:
[----:B------:R-:W-:Y:S01]  /*1380*/  BAR.SYNC.DEFER_BLOCKING 0x0 ;  /* 0x0000000000007b1d */ /* 0x000fe20000010000 */
[----:B------:R-:W-:Y:S01]  /*1390*/  UISETP.NE.AND UP1, UPT, UR8, 0x2, UPT ;  /* 0x000000020800788c */ /* 0x000fe2000bf25270 */
[----:B------:R-:W-:Y:S02]  /*13a0*/  ISETP.NE.OR P5, PT, R0, 0x2, !P5 ;  /* 0x000000020000780c */ /* 0x000fe40006fa5670 */
[----:B------:R-:W-:-:S06]  /*13b0*/  LOP3.LUT R2, R77, 0x1f, RZ, 0xc0, !PT ;  /* 0x0000001f4d027812 */ /* 0x000fcc00078ec0ff */
[----:B------:R-:W-:Y:S05]  /*13c0*/  BRA.U UP1, `(.L_x_17) ;  /* 0x0000001101807547 */ /* 0x000fea000b800000 */
[----:B------:R-:W1:Y:S01]  /*13d0*/  LDCU UR13, c[0x0][0x38c] ;  /* 0x00007180ff0d77ac */ /* 0x000e620008000800 */
[----:B------:R-:W2:Y:S01]  /*13e0*/  LDC R8, c[0x0][0x370] ;  /* 0x0000dc00ff087b82 */ /* 0x000ea20000000800 */
[----:B------:R-:W-:Y:S01]  /*13f0*/  PLOP3.LUT P1, PT, PT, PT, UP2, 0x80, 0x8 ;  /* 0x000000000008781c */ /* 0x000fe20003f2f028 */
[----:B------:R-:W-:Y:S01]  /*1400*/  IMAD.MOV.U32 R17, RZ, RZ, 0x1 ;  /* 0x00000001ff117424 */ /* 0x000fe200078e00ff */
[----:B------:R-:W-:Y:S01]  /*1410*/  ISETP.EQ.OR P4, PT, R2, RZ, P5 ;  /* 0x000000ff0200720c */ /* 0x000fe20002f82670 */
[----:B------:R-:W-:Y:S01]  /*1420*/  IMAD.MOV.U32 R16, RZ, RZ, RZ ;  /* 0x000000ffff107224 */ /* 0x000fe200078e00ff */
[----:B------:R-:W-:Y:S02]  /*1430*/  PLOP3.LUT P1, PT, P1, PT, PT, 0x8, 0x80 ;  /* 0x000000000080781c */ /* 0x000fe40000f2e170 */
[----:B------:R-:W-:Y:S01]  /*1440*/  CS2R R12, SRZ ;  /* 0x00000000000c7805 */ /* 0x000fe2000001ff00 */
[----:B------:R-:W-:Y:S01]  /*1450*/  IMAD.MOV.U32 R11, RZ, RZ, 0x1 ;  /* 0x00000001ff0b7424 */ /* 0x000fe200078e00ff */
[----:B------:R-:W4:Y:S01]  /*1460*/  LDC R0, c[0x0][0x374] ;  /* 0x0000dd00ff007b82 */ /* 0x000f220000000800 */
[----:B------:R-:W2:Y:S01]  /*1470*/  LDCU.64 UR22, c[0x0][0x348] ;  /* 0x00006900ff1677ac */ /* 0x000ea20008000a00 */
[----:B------:R-:W-:Y:S01]  /*1480*/  UMOV UR6, URZ ;  /* 0x000000ff00067c82 */ /* 0x000fe20008000000 */
[----:B-1----:R-:W-:-:S04]  /*1490*/  UIADD3 UR5, UPT, UPT, UR13, 0x1f, URZ ;  /* 0x0000001f0d057890 */ /* 0x002fc8000fffe0ff */
[----:B------:R-:W-:-:S04]  /*14a0*/  USHF.R.S32.HI UR4, URZ, 0x1f, UR5 ;  /* 0x0000001fff047899 */ /* 0x000fc80008011405 */
[----:B------:R-:W-:-:S04]  /*14b0*/  ULEA.HI UR4, UR4, UR5, URZ, 0x5 ;  /* 0x0000000504047291 */ /* 0x000fc8000f8f28ff */
[----:B------:R-:W-:Y:S02]  /*14c0*/  USHF.R.S32.HI UR15, URZ, 0x5, UR4 ;  /* 0x00000005ff0f7899 */ /* 0x000fe40008011404 */
[----:B------:R-:W-:Y:S02]  /*14d0*/  UIADD3 UR4, UPT, UPT, UR13, -0x1, URZ ;  /* 0xffffffff0d047890 */ /* 0x000fe4000fffe0ff */
[----:B------:R-:W-:Y:S02]  /*14e0*/  UISETP.LT.U32.AND UP0, UPT, UR15, 0x5, UPT ;  /* 0x000000050f00788c */ /* 0x000fe4000bf01070 */
[----:B------:R-:W-:Y:S02]  /*14f0*/  UISETP.GE.U32.AND UP1, UPT, UR4, -0x3f, UPT ;  /* 0xffffffc10400788c */ /* 0x000fe4000bf26070 */
[----:B------:R-:W-:Y:S02]  /*1500*/  USEL UR14, UR15, 0x5, UP0 ;  /* 0x000000050f0e7887 */ /* 0x000fe40008000000 */
[----:B------:R-:W-:-:S02]  /*1510*/  UIADD3 UR13, UPT, UPT, UR13, 0x3e, URZ ;  /* 0x0000003e0d0d7890 */ /* 0x000fc4000fffe0ff */
[----:B------:R-:W-:Y:S02]  /*1520*/  UIADD3 UR5, UPT, UPT, UR14, -0x1, URZ ;  /* 0xffffffff0e057890 */ /* 0x000fe4000fffe0ff */
[----:B------:R-:W-:-:S03]  /*1530*/  UIADD3 UR7, UPT, UPT, UR15, -UR14, URZ ;  /* 0x8000000e0f077290 */ /* 0x000fc6000fffe0ff */
[----:B------:R-:W-:-:S04]  /*1540*/  @UP1 UIADD3 UR5, UPT, UPT, UR14, URZ, URZ ;  /* 0x000000ff0e051290 */ /* 0x000fc8000fffe0ff */
[----:B--2---:R-:W-:-:S12]  /*1550*/  UIADD3 UR5, UPT, UPT, UR5, 0x1, URZ ;  /* 0x0000000105057890 */ /* 0x004fd8000fffe0ff */
.L_x_35:
[----:B------:R-:W-:Y:S01]  /*1560*/  UISETP.NE.AND UP0, UPT, UR37, URZ, UPT ;  /* 0x000000ff2500728c */ /* 0x000fe2000bf05270 */
[----:B------:R-:W1:Y:S08]  /*1570*/  S2UR UR37, SR_CgaCtaId ;  /* 0x00000000002579c3 */ /* 0x000e700000008800 */
[----:B------:R-:W-:Y:S05]  /*1580*/  BRA.U UP0, `(.L_x_18) ;  /* 0x0000000100347547 */ /* 0x000fea000b800000 */
[----:B------:R-:W2:Y:S01]  /*1590*/  S2R R2, SR_CgaCtaId ;  /* 0x0000000000027919 */ /* 0x000ea20000008800 */
[----:B------:R-:W-:-:S04]  /*15a0*/  MOV R3, 0x400 ;  /* 0x0000040000037802 */ /* 0x000fc80000000f00 */
[----:B--2---:R-:W-:Y:S02]  /*15b0*/  LEA R2, R2, R3, 0x18 ;  /* 0x0000000302027211 */ /* 0x004fe400078ec0ff */
[----:B------:R-:W-:-:S03]  /*15c0*/  SHF.L.U32 R3, R11, 0x1f, RZ ;  /* 0x0000001f0b037819 */ /* 0x000fc600000006ff */
[----:B------:R-:W-:-:S04]  /*15d0*/  IMAD R2, R12, 0x8, R2 ;  /* 0x000000080c027824 */ /* 0x000fc800078e0202 */
[----:B------:R-:W2:Y:S02]  /*15e0*/  SYNCS.PHASECHK.TRANS64.TRYWAIT P0, [R2+URZ+0x110], R3 ;  /* 0x00011003020075a7 */ /* 0x000ea400080011ff */
[----:B--2---:R-:W-:Y:S05]  /*15f0*/  @!P0 BRA `(.L_x_19) ;  /* 0x0000006000d48947 */ /* 0x004fea0003800000 */
.L_x_132:
[----:B------:R-:W-:Y:S01]  /*1600*/  VIADD R12, R12, 0x1 ;  /* 0x000000010c0c7836 */ /* 0x000fe20000000000 */
[----:B------:R2:W-:Y:S04]  /*1610*/  SYNCS.ARRIVE.TRANS64.A1T0 RZ, [R2+URZ+0x100], RZ ;  /* 0x000100ff02ff79a7 */ /* 0x0005e800081000ff */
[----:B------:R-:W-:-:S04]  /*1620*/  ISETP.NE.AND P0, PT, R12, 0x2, PT ;  /* 0x000000020c00780c */ /* 0x000fc80003f05270 */
[----:B------:R-:W-:Y:S02]  /*1630*/  SEL R12, R12, RZ, P0 ;  /* 0x000000ff0c0c7207 */ /* 0x000fe40000000000 */
[----:B--2---:R-:W-:-:S04]  /*1640*/  SEL R2, RZ, 0x1, P0 ;  /* 0x00000001ff027807 */ /* 0x004fc80000000000 */
[----:B------:R-:W-:-:S07]  /*1650*/  LOP3.LUT R11, R11, R2, RZ, 0x3c, !PT ;  /* 0x000000020b0b7212 */ /* 0x000fce00078e3cff */
.L_x_18:
[----:B------:R-:W-:Y:S01]  /*1660*/  UMOV UR4, 0x400 ;  /* 0x0000040000047882 */ /* 0x000fe20000000000 */
[----:B------:R-:W-:Y:S01]  /*1670*/  SHF.L.U32 R2, R17, 0x1f, RZ ;  /* 0x0000001f11027819 */ /* 0x000fe200000006ff */
[----:B-1----:R-:W-:Y:S01]  /*1680*/  ULEA UR4, UR37, UR4, 0x18 ;  /* 0x0000000425047291 */ /* 0x002fe2000f8ec0ff */
[----:B------:R-:W-:Y:S01]  /*1690*/  R2UR UR35, R15 ;  /* 0x000000000f2372ca */ /* 0x000fe200000e0000 */
[----:B------:R-:W-:Y:S01]  /*16a0*/  UISETP.GE.U32.AND UP0, UPT, UR13, 0x3f, UPT ;  /* 0x0000003f0d00788c */ /* 0x000fe2000bf06070 */
[----:B------:R-:W-:Y:S01]  /*16b0*/  R2UR UR11, R14 ;  /* 0x000000000e0b72ca */ /* 0x000fe200000e0000 */
[----:B------:R-:W-:Y:S01]  /*16c0*/  ULEA UR8, UR6, UR4, 0x3 ;  /* 0x0000000406087291 */ /* 0x000fe2000f8e18ff */
[----:B------:R-:W-:-:S08]  /*16d0*/  UMOV UR24, URZ ;  /* 0x000000ff00187c82 */ /* 0x000fd00008000000 */
[----:B------:R1:W2:Y:S01]  /*16e0*/  SYNCS.PHASECHK.TRANS64.TRYWAIT P0, [UR8+0x28], R2 ;  /* 0x00002802ff0075a7 */ /* 0x0002a20008001108 */
[----:B------:R-:W-:Y:S02]  /*16f0*/  USHF.L.U32 UR35, UR35, 0x7, URZ ;  /* 0x0000000723237899 */ /* 0x000fe400080006ff */
[----:B------:R-:W-:Y:S01]  /*1700*/  USHF.L.U32 UR11, UR11, 0x6, URZ ;  /* 0x000000060b0b7899 */ /* 0x000fe200080006ff */
[----:B------:R-:W-:Y:S11]  /*1710*/  BRA.U !UP0, `(.L_x_20) ;  /* 0x0000000108a87547 */ /* 0x000ff6000b800000 */
[----:B------:R-:W-:Y:S01]  /*1720*/  UMOV UR16, URZ ;  /* 0x000000ff00107c82 */ /* 0x000fe20008000000 */
[----:B------:R-:W-:-:S05]  /*1730*/  UMOV UR17, UR6 ;  /* 0x0000000600117c82 */ /* 0x000fca0008000000 */
.L_x_25:
[----:B-1----:R-:W-:Y:S01]  /*1740*/  ULEA UR33, UR17, UR4, 0x3 ;  /* 0x0000000411217291 */ /* 0x002fe2000f8e18ff */
[----:B--2---:R-:W-:Y:S01]  /*1750*/  @!P5 MOV R3, 0x6000 ;  /* 0x000060000003d802 */ /* 0x004fe20000000f00 */
[----:B--2---:R-:W-:Y:S10]  /*1760*/  @P0 BRA `(.L_x_21) ;  /* 0x00000000000c0947 */ /* 0x004ff40003800000 */
[----:B------:R-:W-:-:S04]  /*1770*/  SHF.L.U32 R4, R17, 0x1f, RZ ;  /* 0x0000001f11047819 */ /* 0x000fc800000006ff */
[----:B------:R-:W2:Y:S02]  /*1780*/  SYNCS.PHASECHK.TRANS64.TRYWAIT P0, [UR33+0x28], R4 ;  /* 0x00002804ff0075a7 */ /* 0x000ea40008001121 */
[----:B--2---:R-:W-:Y:S05]  /*1790*/  @!P0 BRA `(.L_x_22) ;  /* 0x0000006000808947 */ /* 0x004fea0003800000 */
.L_x_21:
[----:B------:R2:W-:Y:S01]  /*17a0*/  @!P5 SYNCS.ARRIVE.TRANS64 RZ, [UR33], R3 ;  /* 0x00000003ffffd9a7 */ /* 0x0005e20008000021 */
[----:B------:R-:W-:Y:S04]  /*17b0*/  BSSY.RECONVERGENT B0, `(.L_x_23) ;  /* 0x0000003000007945 */ /* 0x000fe80003800200 */
[----:B------:R-:W-:Y:S05]  /*17c0*/  @P4 BRA `(.L_x_24) ;  /* 0x0000000000044947 */ /* 0x000fea0003800000 */
[----:B------:R-:W-:Y:S05]  /*17d0*/  BPT.TRAP 0x1 ;  /* 0x000000040000795c */ /* 0x000fea0000300000 */
.L_x_24:
[----:B------:R-:W-:Y:S05]  /*17e0*/  BSYNC.RECONVERGENT B0 ;  /* 0x0000000000007941 */ /* 0x000fea0003800200 */
.L_x_23:
[----:B------:R-:W-:Y:S02]  /*17f0*/  UIADD3 UR6, UPT, UPT, UR17, 0x1, URZ ;  /* 0x0000000111067890 */ /* 0x000fe4000fffe0ff */
[----:B------:R-:W-:Y:S02]  /*1800*/  ULEA UR32, UR17, UR4, 0xe ;  /* 0x0000000411207291 */ /* 0x000fe4000f8e70ff */
[----:B------:R-:W-:Y:S02]  /*1810*/  UISETP.NE.AND UP0, UPT, UR6, 0x5, UPT ;  /* 0x000000050600788c */ /* 0x000fe4000bf05270 */
[----:B------:R-:W-:Y:S02]  /*1820*/  UIADD3 UR26, UP1, UPT, UR22, 0x80, URZ ;  /* 0x00000080161a7890 */ /* 0x000fe4000ff3e0ff */
[----:B------:R-:W-:Y:S02]  /*1830*/  USEL UR9, URZ, 0x1, UP0 ;  /* 0x00000001ff097887 */ /* 0x000fe40008000000 */
[----:B------:R-:W-:-:S02]  /*1840*/  USEL UR6, UR6, URZ, UP0 ;  /* 0x000000ff06067287 */ /* 0x000fc40008000000 */
[----:B------:R-:W-:Y:S02]  /*1850*/  UIADD3 UR20, UP0, UPT, UR22, 0x180, URZ ;  /* 0x0000018016147890 */ /* 0x000fe4000ff1e0ff */
[----:B------:R-:W-:Y:S01]  /*1860*/  ULEA UR8, UR6, UR4, 0x3 ;  /* 0x0000000406087291 */ /* 0x000fe2000f8e18ff */
[----:B------:R-:W-:Y:S01]  /*1870*/  LOP3.LUT R17, R17, UR9, RZ, 0x3c, !PT ;  /* 0x0000000911117c12 */ /* 0x000fe2000f8e3cff */
[----:B------:R-:W-:Y:S02]  /*1880*/  USHF.L.U32 UR34, UR16, 0x5, URZ ;  /* 0x0000000510227899 */ /* 0x000fe400080006ff */
[----:B------:R-:W-:Y:S01]  /*1890*/  UIADD3.X UR27, UPT, UPT, URZ, UR23, URZ, UP1, !UPT ;  /* 0x00000017ff1b7290 */ /* 0x000fe20008ffe4ff */
[----:B-1----:R-:W-:Y:S01]  /*18a0*/  SHF.L.U32 R2, R17, 0x1f, RZ ;  /* 0x0000001f11027819 */ /* 0x002fe200000006ff */
[----:B------:R-:W-:Y:S02]  /*18b0*/  UIADD3 UR32, UPT, UPT, UR32, 0x8400, URZ ;  /* 0x0000840020207890 */ /* 0x000fe4000fffe0ff */
[----:B------:R-:W-:Y:S01]  /*18c0*/  UIADD3.X UR21, UPT, UPT, URZ, UR23, URZ, UP0, !UPT ;  /* 0x00000017ff157290 */ /* 0x000fe200087fe4ff */
[----:B------:R1:W1:Y:S01]  /*18d0*/  SYNCS.PHASECHK.TRANS64.TRYWAIT P0, [UR8+0x28], R2 ;  /* 0x00002802ff0075a7 */ /* 0x0002620008001108 */
[----:B------:R-:W-:Y:S01]  /*18e0*/  ULEA UR8, UR17, UR4, 0xd ;  /* 0x0000000411087291 */ /* 0x000fe2000f8e68ff */
[----:B------:R-:W-:Y:S01]  /*18f0*/  UMOV UR18, 0x0 ;  /* 0x0000000000127882 */ /* 0x000fe20000000000 */
[----:B------:R-:W-:-:S02]  /*1900*/  UMOV UR19, 0x10000000 ;  /* 0x1000000000137882 */ /* 0x000fc40000000000 */
[----:B------:R-:W-:Y:S01]  /*1910*/  UIADD3 UR8, UPT, UPT, UR8, 0x1c400, URZ ;  /* 0x0001c40008087890 */ /* 0x000fe2000fffe0ff */
[----:B------:R1:W-:Y:S01]  /*1920*/  UTMALDG.3D [UR32], [UR26], desc[UR18] ;  /* 0x000012201a0075b4 */ /* 0x0003e20008011000 */
[----:B------:R-:W-:Y:S01]  /*1930*/  UMOV UR12, UR36 ;  /* 0x00000024000c7c82 */ /* 0x000fe20008000000 */
[----:B------:R-:W-:Y:S01]  /*1940*/  UMOV UR9, UR33 ;  /* 0x0000002100097c82 */ /* 0x000fe20008000000 */
[----:B------:R-:W-:Y:S01]  /*1950*/  UMOV UR10, UR34 ;  /* 0x00000022000a7c82 */ /* 0x000fe20008000000 */
[----:B------:R-:W-:Y:S01]  /*1960*/  UIADD3 UR16, UPT, UPT, UR16, 0x1, URZ ;  /* 0x0000000110107890 */ /* 0x000fe2000fffe0ff */
[----:B------:R-:W-:Y:S01]  /*1970*/  UMOV UR24, UR5 ;  /* 0x0000000500187c82 */ /* 0x000fe20008000000 */
[----:B------:R-:W-:Y:S02]  /*1980*/  UMOV UR17, UR6 ;  /* 0x0000000600117c82 */ /* 0x000fe40008000000 */
[----:B------:R1:W-:Y:S01]  /*1990*/  UTMALDG.3D [UR8], [UR20], desc[UR18] ;  /* 0x00001208140075b4 */ /* 0x0003e20008011000 */
[----:B------:R-:W-:-:S09]  /*19a0*/  UISETP.NE.AND UP0, UPT, UR16, UR5, UPT ;  /* 0x000000051000728c */ /* 0x000fd2000bf05270 */
[----:B------:R-:W-:Y:S05]  /*19b0*/  BRA.U UP0, `(.L_x_25) ;  /* 0xfffffffd00607547 */ /* 0x000fea000b83ffff */
.L_x_20:
[----:B-1----:R-:W-:Y:S01]  /*19c0*/  ULEA UR8, UR6, UR4, 0x3 ;  /* 0x0000000406087291 */ /* 0x002fe2000f8e18ff */
[----:B------:R-:W-:Y:S01]  /*19d0*/  SHF.L.U32 R2, R17, 0x1f, RZ ;  /* 0x0000001f11027819 */ /* 0x000fe200000006ff */
[----:B------:R-:W-:Y:S01]  /*19e0*/  @!P1 SYNCS.ARRIVE.TRANS64.A1T0 RZ, [UR4+0x98], RZ ;  /* 0x000098ffffff99a7 */ /* 0x000fe20008100004 */
[----:B------:R-:W-:-:S06]  /*19f0*/  UISETP.GT.AND UP0, UPT, UR15, UR14, UPT ;  /* 0x0000000e0f00728c */ /* 0x000fcc000bf04270 */
[----:B--2---:R1:W2:Y:S03]  /*1a00*/  SYNCS.PHASECHK.TRANS64.TRYWAIT P0, [UR8+0x28], R2 ;  /* 0x00002802ff0075a7 */ /* 0x0042a60008001108 */
[----:B------:R-:W-:Y:S05]  /*1a10*/  BRA.U !UP0, `(.L_x_26) ;  /* 0x0000000108ac7547 */ /* 0x000fea000b800000 */
[----:B------:R-:W-:Y:S01]  /*1a20*/  UIADD3 UR21, UPT, UPT, UR7, UR24, URZ ;  /* 0x0000001807157290 */ /* 0x000fe2000fffe0ff */
[----:B------:R-:W-:-:S11]  /*1a30*/  UMOV UR25, UR6 ;  /* 0x0000000600197c82 */ /* 0x000fd60008000000 */
.L_x_31:
[----:B-1----:R-:W-:Y:S01]  /*1a40*/  ULEA UR17, UR25, UR4, 0x3 ;  /* 0x0000000419117291 */ /* 0x002fe2000f8e18ff */
[----:B--2---:R-:W-:Y:S01]  /*1a50*/  @!P5 MOV R3, 0x6000 ;  /* 0x000060000003d802 */ /* 0x004fe20000000f00 */
[----:B--2---:R-:W-:Y:S10]  /*1a60*/  @P0 BRA `(.L_x_27) ;  /* 0x00000000000c0947 */ /* 0x004ff40003800000 */
[----:B------:R-:W-:-:S04]  /*1a70*/  SHF.L.U32 R4, R17, 0x1f, RZ ;  /* 0x0000001f11047819 */ /* 0x000fc800000006ff */
[----:B------:R-:W2:Y:S02]  /*1a80*/  SYNCS.PHASECHK.TRANS64.TRYWAIT P0, [UR17+0x28], R4 ;  /* 0x00002804ff0075a7 */ /* 0x000ea40008001111 */
[----:B--2---:R-:W-:Y:S05]  /*1a90*/  @!P0 BRA `(.L_x_28) ;  /* 0x0000005c00d88947 */ /* 0x004fea0003800000 */
.L_x_27:
[----:B------:R2:W-:Y:S01]  /*1aa0*/  @!P5 SYNCS.ARRIVE.TRANS64 RZ, [UR17], R3 ;  /* 0x00000003ffffd9a7 */ /* 0x0005e20008000011 */
[----:B------:R-:W-:Y:S04]  /*1ab0*/  BSSY.RECONVERGENT B0, `(.L_x_29) ;  /* 0x0000003000007945 */ /* 0x000fe80003800200 */
[----:B------:R-:W-:Y:S05]  /*1ac0*/  @P4 BRA `(.L_x_30) ;  /* 0x0000000000044947 */ /* 0x000fea0003800000 */
[----:B------:R-:W-:Y:S05]  /*1ad0*/  BPT.TRAP 0x1 ;  /* 0x000000040000795c */ /* 0x000fea0000300000 */
.L_x_30:
[----:B------:R-:W-:Y:S05]  /*1ae0*/  BSYNC.RECONVERGENT B0 ;  /* 0x0000000000007941 */ /* 0x000fea0003800200 */
.L_x_29:
        /* <DEDUP_REMOVED lines=10> */
[----:B------:R-:W-:Y:S01]  /*1b90*/  UIADD3 UR16, UPT, UPT, UR16, 0x8400, URZ ;  /* 0x0000840010107890 */ /* 0x000fe2000fffe0ff */
[----:B-1----:R-:W-:Y:S01]  /*1ba0*/  SHF.L.U32 R2, R17, 0x1f, RZ ;  /* 0x0000001f11027819 */ /* 0x002fe200000006ff */
[----:B------:R-:W-:Y:S02]  /*1bb0*/  UIADD3.X UR31, UPT, UPT, URZ, UR23, URZ, UP1, !UPT ;  /* 0x00000017ff1f7290 */ /* 0x000fe40008ffe4ff */
[----:B------:R-:W-:Y:S01]  /*1bc0*/  UIADD3.X UR29, UPT, UPT, URZ, UR23, URZ, UP0, !UPT ;  /* 0x00000017ff1d7290 */ /* 0x000fe200087fe4ff */
[----:B------:R1:W1:Y:S01]  /*1bd0*/  SYNCS.PHASECHK.TRANS64.TRYWAIT P0, [UR8+0x28], R2 ;  /* 0x00002802ff0075a7 */ /* 0x0002620008001108 */
[----:B------:R-:W-:Y:S01]  /*1be0*/  ULEA UR8, UR25, UR4, 0xd ;  /* 0x0000000419087291 */ /* 0x000fe2000f8e68ff */
[----:B------:R-:W-:Y:S01]  /*1bf0*/  UMOV UR26, 0x0 ;  /* 0x00000000001a7882 */ /* 0x000fe20000000000 */
[----:B------:R-:W-:-:S02]  /*1c00*/  UMOV UR27, 0x10000000 ;  /* 0x10000000001b7882 */ /* 0x000fc40000000000 */
[----:B------:R-:W-:Y:S01]  /*1c10*/  UIADD3 UR8, UPT, UPT, UR8, 0x1c400, URZ ;  /* 0x0001c40008087890 */ /* 0x000fe2000fffe0ff */
[----:B------:R-:W-:Y:S01]  /*1c20*/  UMOV UR19, UR35 ;  /* 0x0000002300137c82 */ /* 0x000fe20008000000 */
[----:B------:R-:W-:Y:S01]  /*1c30*/  UMOV UR20, UR36 ;  /* 0x0000002400147c82 */ /* 0x000fe20008000000 */
[----:B------:R-:W-:Y:S01]  /*1c40*/  UMOV UR12, UR36 ;  /* 0x00000024000c7c82 */ /* 0x000fe20008000000 */
[----:B------:R-:W-:Y:S01]  /*1c50*/  UMOV UR9, UR17 ;  /* 0x0000001100097c82 */ /* 0x000fe20008000000 */
[----:B------:R-:W-:Y:S01]  /*1c60*/  UMOV UR10, UR18 ;  /* 0x00000012000a7c82 */ /* 0x000fe20008000000 */
[----:B------:R1:W-:Y:S01]  /*1c70*/  UTMALDG.3D [UR16], [UR30], desc[UR26] ;  /* 0x00001a101e0075b4 */ /* 0x0003e20008011000 */
[----:B------:R-:W-:Y:S01]  /*1c80*/  UIADD3 UR24, UPT, UPT, UR24, 0x1, URZ ;  /* 0x0000000118187890 */ /* 0x000fe2000fffe0ff */
[----:B------:R-:W-:-:S03]  /*1c90*/  UMOV UR25, UR6 ;  /* 0x0000000600197c82 */ /* 0x000fc60008000000 */
[----:B------:R-:W-:Y:S01]  /*1ca0*/  UISETP.NE.AND UP0, UPT, UR24, UR21, UPT ;  /* 0x000000151800728c */ /* 0x000fe2000bf05270 */
[----:B------:R1:W-:Y:S08]  /*1cb0*/  UTMALDG.3D [UR8], [UR28], desc[UR26] ;  /* 0x00001a081c0075b4 */ /* 0x0003f00008011000 */
[----:B------:R-:W-:Y:S05]  /*1cc0*/  BRA.U UP0, `(.L_x_31) ;  /* 0xfffffffd005c7547 */ /* 0x000fea000b83ffff */
.L_x_26:
[C---:B-1----:R-:W-:Y:S01]  /*1cd0*/  LEA R2, R16.reuse, UR4, 0x3 ;  /* 0x0000000410027c11 */ /* 0x042fe2000f8e18ff */
[----:B------:R-:W-:Y:S01]  /*1ce0*/  NOP ;  /* 0x0000000000007918 */ /* 0x000fe20000000000 */
[----:B--2---:R-:W-:Y:S02]  /*1cf0*/  SHF.L.U32 R3, R13, 0x1f, RZ ;  /* 0x0000001f0d037819 */ /* 0x004fe400000006ff */
[----:B------:R-:W-:Y:S02]  /*1d00*/  LEA R4, R16, UR4, 0x4 ;  /* 0x0000000410047c11 */ /* 0x000fe4000f8e20ff */
[----:B------:R-:W1:Y:S02]  /*1d10*/  SYNCS.PHASECHK.TRANS64.TRYWAIT P0, [R2+URZ+0xa0], R3 ;  /* 0x0000a003020075a7 */ /* 0x000e6400080011ff */
[----:B-1----:R-:W-:Y:S05]  /*1d20*/  @!P0 BRA `(.L_x_32) ;  /* 0x0000005c004c8947 */ /* 0x002fea0003800000 */
.L_x_135:
[----:B------:R-:W2:Y:S01]  /*1d30*/  LDS.128 R4, [R4+0x130] ;  /* 0x0001300004047984 */ /* 0x000ea20000000c00 */
[----:B---3--:R-:W-:Y:S01]  /*1d40*/  ISETP.GE.AND P0, PT, R26, 0x1, PT ;  /* 0x000000011a00780c */ /* 0x008fe20003f06270 */
[----:B-1----:R-:W-:Y:S01]  /*1d50*/  VIADD R2, R2, 0xb0 ;  /* 0x000000b002027836 */ /* 0x002fe20000000000 */
[----:B------:R-:W-:Y:S01]  /*1d60*/  @!PT LDS RZ, [RZ] ;  /* 0x00000000fffff984 */ /* 0x000fe20000000800 */
[----:B------:R-:W-:Y:S01]  /*1d70*/  @!PT LDS RZ, [RZ] ;  /* 0x00000000fffff984 */ /* 0x000fe20000000800 */
[----:B------:R-:W-:Y:S01]  /*1d80*/  @!PT LDS RZ, [RZ] ;  /* 0x00000000fffff984 */ /* 0x000fe20000000800 */
[----:B------:R-:W-:Y:S01]  /*1d90*/  @!PT LDS RZ, [RZ] ;  /* 0x00000000fffff984 */ /* 0x000fe20000000800 */
[----:B------:R1:W-:Y:S06]  /*1da0*/  MEMBAR.ALL.CTA ;  /* 0x0000000000007992 */ /* 0x0003ec0000008000 */
[----:B-1----:R-:W1:Y:S01]  /*1db0*/  FENCE.VIEW.ASYNC.S ;  /* 0x00000000000073c6 */ /* 0x002e620000000000 */
[----:B------:R-:W-:-:S04]  /*1dc0*/  PRMT R2, RZ, 0x654, R2 ;  /* 0x00000654ff027816 */ /* 0x000fc80000000002 */
[----:B-1----:R1:W-:Y:S01]  /*1dd0*/  SYNCS.ARRIVE.TRANS64.RED.A1T0 RZ, [R2+URZ], RZ ;  /* 0x000000ff02ff79a7 */ /* 0x0023e200081004ff */
[----:B--2---:R-:W-:-:S13]  /*1de0*/  LOP3.LUT P2, RZ, R6, 0x1, RZ, 0xc0, !PT ;  /* 0x0000000106ff7812 */ /* 0x004fda000784c0ff */
[----:B------:R-:W-:Y:S01]  /*1df0*/  @P2 SHF.R.U32.HI R3, RZ, 0x10, R5 ;  /* 0x00000010ff032819 */ /* 0x000fe20000011605 */
[----:B------:R-:W-:Y:S01]  /*1e00*/  VOTEU.ANY UP0, P2 ;  /* 0x0000000000ff7886 */ /* 0x000fe20001000100 */
[----:B------:R-:W-:Y:S02]  /*1e10*/  @P2 MOV R10, R4 ;  /* 0x00000004000a2202 */ /* 0x000fe40000000f00 */
[----:B------:R-:W-:Y:S02]  /*1e20*/  @P2 R2UR.BROADCAST UR8, R3 ;  /* 0x00000000030822ca */ /* 0x000fe400008e0000 */
[----:B------:R-:W-:-:S11]  /*1e30*/  @P2 LOP3.LUT R9, R5, 0xffff, RZ, 0xc0, !PT ;  /* 0x0000ffff05092812 */ /* 0x000fd600078ec0ff */
[----:B------:R-:W-:Y:S01]  /*1e40*/  @UP0 UMOV UR36, UR8 ;  /* 0x0000000800240c82 */ /* 0x000fe20008000000 */
[----:B-1----:R-:W-:Y:S05]  /*1e50*/  @!P0 BRA `(.L_x_33) ;  /* 0x0000000000b88947 */ /* 0x002fea0003800000 */
[----:B------:R-:W4:Y:S01]  /*1e60*/  LDC.64 R4, c[0x0][0xb18] ;  /* 0x0002c600ff047b82 */ /* 0x000f220000000a00 */
[----:B------:R-:W-:-:S07]  /*1e70*/  ISETP.NE.AND P3, PT, R26, 0x1, PT ;  /* 0x000000011a00780c */ /* 0x000fce0003f65270 */
[----:B------:R-:W1:Y:S08]  /*1e80*/  LDC.64 R6, c[0x0][0xb10] ;  /* 0x0002c400ff067b82 */ /* 0x000e700000000a00 */
[----:B------:R-:W2:Y:S08]  /*1e90*/  LDC R14, c[0x0][0xb20] ;  /* 0x0002c800ff0e7b82 */ /* 0x000eb00000000800 */
[----:B------:R-:W3:Y:S01]  /*1ea0*/  LDC R15, c[0x0][0xb0c] ;  /* 0x0002c300ff0f7b82 */ /* 0x000ee20000000800 */
[----:B----4-:R-:W-:Y:S01]  /*1eb0*/  IMAD.HI.U32 R19, R0, R5, RZ ;  /* 0x0000000500137227 */ /* 0x010fe200078e00ff */
[----:B------:R-:W-:-:S03]  /*1ec0*/  ISETP.NE.AND P0, PT, R4, 0x1, PT ;  /* 0x000000010400780c */ /* 0x000fc60003f05270 */
[----:B------:R-:W-:-:S03]  /*1ed0*/  IMAD.HI.U32 R5, R9, R5, RZ ;  /* 0x0000000509057227 */ /* 0x000fc600078e00ff */
[----:B------:R-:W4:Y:S01]  /*1ee0*/  LDC.64 R2, c[0x0][0xb28] ;  /* 0x0002ca00ff027b82 */ /* 0x000f220000000a00 */
[----:B-1----:R-:W-:-:S04]  /*1ef0*/  IMAD.HI.U32 R20, R8, R6, RZ ;  /* 0x0000000608147227 */ /* 0x002fc800078e00ff */
[----:B------:R-:W-:Y:S01]  /*1f00*/  IMAD.HI.U32 R21, R10, R6, RZ ;  /* 0x000000060a157227 */ /* 0x000fe200078e00ff */
[----:B------:R-:W-:Y:S02]  /*1f10*/  SHF.R.U32.HI R20, RZ, R7, R20 ;  /* 0x00000007ff147219 */ /* 0x000fe40000011614 */
[-C--:B--2---:R-:W-:Y:S02]  /*1f20*/  SHF.R.U32.HI R19, RZ, R14.reuse, R19 ;  /* 0x0000000eff137219 */ /* 0x084fe40000011613 */
[----:B------:R-:W-:Y:S02]  /*1f30*/  SHF.R.U32.HI R5, RZ, R14, R5 ;  /* 0x0000000eff057219 */ /* 0x000fe40000011605 */
[----:B------:R-:W-:Y:S02]  /*1f40*/  SEL R19, R0, R19, !P0 ;  /* 0x0000001300137207 */ /* 0x000fe40004000000 */
[----:B------:R-:W-:Y:S02]  /*1f50*/  SHF.R.U32.HI R21, RZ, R7, R21 ;  /* 0x00000007ff157219 */ /* 0x000fe40000011615 */
[----:B---3--:R-:W-:-:S02]  /*1f60*/  ISETP.NE.AND P1, PT, R15, 0x1, PT ;  /* 0x000000010f00780c */ /* 0x008fc40003f25270 */
[----:B------:R-:W-:Y:S02]  /*1f70*/  SEL R5, R9, R5, !P0 ;  /* 0x0000000509057207 */ /* 0x000fe40004000000 */
[----:B------:R-:W-:Y:S02]  /*1f80*/  SEL R20, R8, R20, !P1 ;  /* 0x0000001408147207 */ /* 0x000fe40004800000 */
[----:B------:R-:W-:Y:S01]  /*1f90*/  SEL R21, R10, R21, !P1 ;  /* 0x000000150a157207 */ /* 0x000fe20004800000 */
[----:B----4-:R-:W-:-:S04]  /*1fa0*/  IMAD.HI.U32 R18, R19, R2, RZ ;  /* 0x0000000213127227 */ /* 0x010fc800078e00ff */
        /* <DEDUP_REMOVED lines=10> */
[----:B------:R-:W-:-:S04]  /*2050*/  @!P0 IMAD.HI.U32 R7, R21, R2, RZ ;  /* 0x0000000215078227 */ /* 0x000fc800078e00ff */
[----:B------:R-:W-:Y:S01]  /*2060*/  IMAD.MOV R2, RZ, RZ, -R6 ;  /* 0x000000ffff027224 */ /* 0x000fe200078e0a06 */
[----:B------:R-:W-:Y:S02]  /*2070*/  @!P0 SHF.R.U32.HI R3, RZ, R3, R7 ;  /* 0x00000003ff038219 */ /* 0x000fe40000011607 */
[----:B------:R-:W-:Y:S01]  /*2080*/  IADD3 R7, PT, PT, -R5, RZ, RZ ;  /* 0x000000ff05077210 */ /* 0x000fe20007ffe1ff */
[----:B------:R-:W-:Y:S01]  /*2090*/  IMAD R2, R26, R2, R5 ;  /* 0x000000021a027224 */ /* 0x000fe200078e0205 */
        /* <DEDUP_REMOVED lines=10> */
.L_x_33:
[----:B------:R-:W1:Y:S02]  /*2140*/  LDCU UR8, c[0x0][0xb30] ;  /* 0x00016600ff0877ac */ /* 0x000e640008000800 */
[----:B-1----:R-:W-:-:S09]  /*2150*/  UISETP.NE.AND UP0, UPT, UR8, 0x1, UPT ;  /* 0x000000010800788c */ /* 0x002fd2000bf05270 */
[----:B------:R-:W-:Y:S05]  /*2160*/  BRA.U UP0, `(.L_x_34) ;  /* 0x0000000100407547 */ /* 0x000fea000b800000 */
[----:B------:R-:W1:Y:S08]  /*2170*/  LDC.64 R4, c[0x0][0xb10] ;  /* 0x0002c400ff047b82 */ /* 0x000e700000000a00 */
[----:B------:R-:W2:Y:S08]  /*2180*/  LDC.64 R2, c[0x0][0xb18] ;  /* 0x0002c600ff027b82 */ /* 0x000eb00000000a00 */
[----:B------:R-:W3:Y:S08]  /*2190*/  LDC R6, c[0x0][0xb20] ;  /* 0x0002c800ff067b82 */ /* 0x000ef00000000800 */
[----:B------:R-:W4:Y:S01]  /*21a0*/  LDC R7, c[0x0][0xb0c] ;  /* 0x0002c300ff077b82 */ /* 0x000f220000000800 */
[----:B-1----:R-:W-:-:S05]  /*21b0*/  IMAD.HI.U32 R4, R10, R4, RZ ;  /* 0x000000040a047227 */ /* 0x002fca00078e00ff */
[----:B------:R-:W-:Y:S01]  /*21c0*/  SHF.R.U32.HI R4, RZ, R5, R4 ;  /* 0x00000005ff047219 */ /* 0x000fe20000011604 */
[----:B--2---:R-:W-:Y:S01]  /*21d0*/  IMAD.HI.U32 R3, R9, R3, RZ ;  /* 0x0000000309037227 */ /* 0x004fe200078e00ff */
[----:B------:R-:W-:-:S04]  /*21e0*/  ISETP.NE.AND P0, PT, R2, 0x1, PT ;  /* 0x000000010200780c */ /* 0x000fc80003f05270 */
[----:B---3--:R-:W-:-:S04]  /*21f0*/  SHF.R.U32.HI R3, RZ, R6, R3 ;  /* 0x00000006ff037219 */ /* 0x008fc80000011603 */
[----:B------:R-:W-:Y:S02]  /*2200*/  SEL R3, R9, R3, !P0 ;  /* 0x0000000309037207 */ /* 0x000fe40004000000 */
[----:B----4-:R-:W-:-:S04]  /*2210*/  ISETP.NE.AND P1, PT, R7, 0x1, PT ;  /* 0x000000010700780c */ /* 0x010fc80003f25270 */
[----:B------:R-:W-:-:S05]  /*2220*/  SEL R4, R10, R4, !P1 ;  /* 0x000000040a047207 */ /* 0x000fca0004800000 */
[----:B------:R-:W-:Y:S02]  /*2230*/  IMAD.IADD R5, R3, 0x1, -R4 ;  /* 0x0000000103057824 */ /* 0x000fe400078e0a04 */
[----:B------:R-:W-:Y:S02]  /*2240*/  IMAD.IADD R3, R4, 0x1, -R3 ;  /* 0x0000000104037824 */ /* 0x000fe400078e0a03 */
[----:B------:R-:W-:Y:S02]  /*2250*/  IMAD R10, R5, R7, R10 ;  /* 0x00000007050a7224 */ /* 0x000fe400078e020a */
[----:B------:R-:W-:-:S07]  /*2260*/  IMAD R9, R3, R2, R9 ;  /* 0x0000000203097224 */ /* 0x000fce00078e0209 */
.L_x_34:
[----:B------:R-:W-:Y:S01]  /*2270*/  VIADD R16, R16, 0x1 ;  /* 0x0000000110107836 */ /* 0x000fe20000000000 */
[----:B------:R-:W-:Y:S01]  /*2280*/  PLOP3.LUT P1, PT, PT, PT, PT, 0x80, 0x8 ;  /* 0x000000000008781c */ /* 0x000fe20003f2f070 */
[----:B------:R-:W-:Y:S02]  /*2290*/  IMAD.IADD R15, R10, 0x1, R63 ;  /* 0x000000010a0f7824 */ /* 0x000fe400078e023f */
[----:B------:R-:W-:Y:S01]  /*22a0*/  IMAD.IADD R14, R9, 0x1, R62 ;  /* 0x00000001090e7824 */ /* 0x000fe200078e023e */
[----:B------:R-:W-:-:S04]  /*22b0*/  ISETP.NE.AND P0, PT, R16, 0x2, PT ;  /* 0x000000021000780c */ /* 0x000fc80003f05270 */
[----:B------:R-:W-:Y:S02]  /*22c0*/  SEL R2, RZ, 0x1, P0 ;  /* 0x00000001ff027807 */ /* 0x000fe40000000000 */
[----:B------:R-:W-:Y:S02]  /*22d0*/  SEL R16, R16, RZ, P0 ;  /* 0x000000ff10107207 */ /* 0x000fe40000000000 */
[----:B------:R-:W-:Y:S01]  /*22e0*/  LOP3.LUT R13, R13, R2, RZ, 0x3c, !PT ;  /* 0x000000020d0d7212 */ /* 0x000fe200078e3cff */
[----:B------:R-:W-:Y:S06]  /*22f0*/  @P2 BRA `(.L_x_35) ;  /* 0xfffffff000982947 */ /* 0x000fec000383ffff */
[----:B------:R-:W-:Y:S01]  /*2300*/  UIADD3 UR4, UPT, UPT, UR4, 0x28, URZ ;  /* 0x0000002804047890 */ /* 0x000fe2000fffe0ff */
[----:B------:R-:W-:-:S03]  /*2310*/  SHF.L.U32 R2, R17, 0x1f, RZ ;  /* 0x0000001f11027819 */ /* 0x000fc600000006ff */
[----:B------:R-:W-:-:S09]  /*2320*/  ULEA UR5, UR6, UR4, 0x3 ;  /* 0x0000000406057291 */ /* 0x000fd2000f8e18ff */
[----:B------:R-:W1:Y:S02]  /*2330*/  SYNCS.PHASECHK.TRANS64.TRYWAIT P0, [UR5], R2 ;  /* 0x00000002ff0075a7 */ /* 0x000e640008001105 */
[----:B-1----:R-:W-:Y:S05]  /*2340*/  @!P0 BRA `(.L_x_36) ;  /* 0x0000005400d88947 */ /* 0x002fea0003800000 */
.L_x_137:
[----:B------:R-:W-:-:S04]  /*2350*/  UIADD3 UR6, UPT, UPT, UR6, 0x1, URZ ;  /* 0x0000000106067890 */ /* 0x000fc8000fffe0ff */
[----:B------:R-:W-:-:S04]  /*2360*/  UISETP.NE.AND UP0, UPT, UR6, 0x5, UPT ;  /* 0x000000050600788c */ /* 0x000fc8000bf05270 */
[----:B------:R-:W-:Y:S02]  /*2370*/  USEL UR7, URZ, 0x1, UP0 ;  /* 0x00000001ff077887 */ /* 0x000fe40008000000 */
[----:B------:R-:W-:-:S04]  /*2380*/  USEL UR6, UR6, URZ, UP0 ;  /* 0x000000ff06067287 */ /* 0x000fc80008000000 */
[----:B------:R-:W-:Y:S01]  /*2390*/  ULEA UR5, UR6, UR4, 0x3 ;  /* 0x0000000406057291 */ /* 0x000fe2000f8e18ff */
[----:B-1----:R-:W-:-:S04]  /*23a0*/  LOP3.LUT R2, R17, UR7, RZ, 0x3c, !PT ;  /* 0x0000000711027c12 */ /* 0x002fc8000f8e3cff */
[----:B------:R-:W-:-:S04]  /*23b0*/  SHF.L.U32 R3, R2, 0x1f, RZ ;  /* 0x0000001f02037819 */ /* 0x000fc800000006ff */
[----:B------:R-:W1:Y:S02]  /*23c0*/  SYNCS.PHASECHK.TRANS64.TRYWAIT P0, [UR5], R3 ;  /* 0x00000003ff0075a7 */ /* 0x000e640008001105 */
[----:B-1----:R-:W-:Y:S05]  /*23d0*/  @!P0 BRA `(.L_x_37) ;  /* 0x0000005400cc8947 */ /* 0x002fea0003800000 */
.L_x_139:
[----:B------:R-:W-:-:S04]  /*23e0*/  UIADD3 UR6, UPT, UPT, UR6, 0x1, URZ ;  /* 0x0000000106067890 */ /* 0x000fc8000fffe0ff */
[----:B------:R-:W-:-:S04]  /*23f0*/  UISETP.NE.AND UP0, UPT, UR6, 0x5, UPT ;  /* 0x000000050600788c */ /* 0x000fc8000bf05270 */
[----:B------:R-:W-:Y:S02]  /*2400*/  USEL UR7, URZ, 0x1, UP0 ;  /* 0x00000001ff077887 */ /* 0x000fe40008000000 */
[----:B------:R-:W-:-:S04]  /*2410*/  USEL UR6, UR6, URZ, UP0 ;  /* 0x000000ff06067287 */ /* 0x000fc80008000000 */
[----:B------:R-:W-:Y:S01]  /*2420*/  ULEA UR5, UR6, UR4, 0x3 ;  /* 0x0000000406057291 */ /* 0x000fe2000f8e18ff */
[----:B------:R-:W-:-:S04]  /*2430*/  LOP3.LUT R2, R2, UR7, RZ, 0x3c, !PT ;  /* 0x0000000702027c12 */ /* 0x000fc8000f8e3cff */
[----:B-1----:R-:W-:-:S04]  /*2440*/  SHF.L.U32 R3, R2, 0x1f, RZ ;  /* 0x0000001f02037819 */ /* 0x002fc800000006ff */
[----:B------:R-:W1:Y:S02]  /*2450*/  SYNCS.PHASECHK.TRANS64.TRYWAIT P0, [UR5], R3 ;  /* 0x00000003ff0075a7 */ /* 0x000e640008001105 */
[----:B-1----:R-:W-:Y:S05]  /*2460*/  @!P0 BRA `(.L_x_38) ;  /* 0x0000005400c08947 */ /* 0x002fea0003800000 */
.L_x_141:
        /* <DEDUP_REMOVED lines=9> */
.L_x_143:
[----:B------:R-:W-:-:S04]  /*2500*/  UIADD3 UR6, UPT, UPT, UR6, 0x1, URZ ;  /* 0x0000000106067890 */ /* 0x000fc8000fffe0ff */
[----:B------:R-:W-:-:S04]  /*2510*/  UISETP.NE.AND UP0, UPT, UR6, 0x5, UPT ;  /* 0x000000050600788c */ /* 0x000fc8000bf05270 */
[----:B------:R-:W-:Y:S02]  /*2520*/  USEL UR5, URZ, 0x1, UP0 ;  /* 0x00000001ff057887 */ /* 0x000fe40008000000 */
[----:B------:R-:W-:-:S04]  /*2530*/  USEL UR6, UR6, URZ, UP0 ;  /* 0x000000ff06067287 */ /* 0x000fc80008000000 */
[----:B------:R-:W-:Y:S01]  /*2540*/  ULEA UR6, UR6, UR4, 0x3 ;  /* 0x0000000406067291 */ /* 0x000fe2000f8e18ff */
[----:B------:R-:W-:-:S04]  /*2550*/  LOP3.LUT R2, R2, UR5, RZ, 0x3c, !PT ;  /* 0x0000000502027c12 */ /* 0x000fc8000f8e3cff */
[----:B------:R-:W-:Y:S01]  /*2560*/  SHF.L.U32 R2, R2, 0x1f, RZ ;  /* 0x0000001f02027819 */ /* 0x000fe200000006ff */
[----:B-1--4-:R-:W-:-:S07]  /*2570*/  IMAD.U32 R0, RZ, RZ, UR6 ;  /* 0x00000006ff007e24 */ /* 0x012fce000f8e00ff */
.L_x_40:
[----:B-1----:R1:W2:Y:S02]  /*2580*/  SYNCS.PHASECHK.TRANS64.TRYWAIT P0, [R0+URZ], R2 ;  /* 0x00000002000075a7 */ /* 0x0022a400080011ff */
[----:B--2---:R-:W-:Y:S05]  /*2590*/  @!P0 NANOSLEEP.SYNCS 0x989680 ;  /* 0x009896800000895d */ /* 0x004fea0003900000 */
[----:B------:R-:W2:Y:S02]  /*25a0*/  @!P0 SYNCS.PHASECHK.TRANS64 P0, [R0+URZ], R2 ;  /* 0x00000002000085a7 */ /* 0x000ea400080010ff */
[----:B--2---:R-:W-:Y:S05]  /*25b0*/  @P0 EXIT ;  /* 0x000000000000094d */ /* 0x004fea0003800000 */
[----:B------:R-:W-:Y:S05]  /*25c0*/  BRA `(.L_x_40) ;  /* 0xfffffffc00ec7947 */ /* 0x000fea000383ffff */
.L_x_17:
[----:B------:R-:W-:-:S04]  /*25d0*/  UISETP.NE.AND UP1, UPT, UR37, URZ, UPT ;  /* 0x000000ff2500728c */ /* 0x000fc8000bf25270 */
[----:B------:R-:W-:-:S09]  /*25e0*/  UISETP.NE.OR UP1, UPT, UR8, 0x1, UP1 ;  /* 0x000000010800788c */ /* 0x000fd20008f25670 */
[----:B------:R-:W-:Y:S05]  /*25f0*/  BRA.U UP1, `(.L_x_41) ;  /* 0x0000000501487547 */ /* 0x000fea000b800000 */
[----:B------:R-:W-:Y:S01]  /*2600*/  ISETP.NE.AND P2, PT, R2, RZ, PT ;  /* 0x000000ff0200720c */ /* 0x000fe20003f45270 */
[----:B------:R-:W-:Y:S01]  /*2610*/  IMAD.MOV.U32 R12, RZ, RZ, 0x1 ;  /* 0x00000001ff0c7424 */ /* 0x000fe200078e00ff */
[----:B------:R-:W-:Y:S02]  /*2620*/  CS2R R10, SRZ ;  /* 0x00000000000a7805 */ /* 0x000fe4000001ff00 */
[----:B------:R-:W-:Y:S01]  /*2630*/  CS2R R8, SRZ ;  /* 0x0000000000087805 */ /* 0x000fe2000001ff00 */
[----:B------:R-:W-:Y:S01]  /*2640*/  UMOV UR4, 0x400 ;  /* 0x0000040000047882 */ /* 0x000fe20000000000 */
[----:B------:R-:W-:Y:S01]  /*2650*/  UMOV UR6, URZ ;  /* 0x000000ff00067c82 */ /* 0x000fe20008000000 */
[----:B------:R-:W-:-:S12]  /*2660*/  ULEA UR37, UR37, UR4, 0x18 ;  /* 0x0000000425257291 */ /* 0x000fd8000f8ec0ff */
.L_x_45:
[----:B------:R-:W-:Y:S02]  /*2670*/  LEA R0, R8, UR37, 0x3 ;  /* 0x0000002508007c11 */ /* 0x000fe4000f8e18ff */
[----:B------:R-:W-:-:S03]  /*2680*/  SHF.L.U32 R4, R9, 0x1f, RZ ;  /* 0x0000001f09047819 */ /* 0x000fc600000006ff */
[----:B------:R-:W-:Y:S01]  /*2690*/  VIADD R5, R0, 0x110 ;  /* 0x0000011000057836 */ /* 0x000fe20000000000 */
[----:B------:R-:W1:Y:S02]  /*26a0*/  SYNCS.PHASECHK.TRANS64.TRYWAIT P0, [R0+URZ+0x100], R4 ;  /* 0x00010004000075a7 */ /* 0x000e6400080011ff */
[----:B-1----:R-:W-:Y:S05]  /*26b0*/  @!P0 BRA `(.L_x_42) ;  /* 0x00000054005c8947 */ /* 0x002fea0003800000 */
.L_x_144:
[----:B------:R-:W-:Y:S01]  /*26c0*/  ULEA UR5, UR6, UR37, 0x3 ;  /* 0x0000002506057291 */ /* 0x000fe2000f8e18ff */
[----:B-1----:R-:W-:Y:S01]  /*26d0*/  PRMT R0, RZ, 0x654, R5 ;  /* 0x00000654ff007816 */ /* 0x002fe20000000005 */
[----:B------:R-:W-:Y:S01]  /*26e0*/  @!P2 IMAD.MOV.U32 R4, RZ, RZ, 0x10 ;  /* 0x00000010ff04a424 */ /* 0x000fe200078e00ff */
[----:B------:R-:W-:Y:S01]  /*26f0*/  SHF.L.U32 R5, R12, 0x1f, RZ ;  /* 0x0000001f0c057819 */ /* 0x000fe200000006ff */
[----:B------:R-:W-:Y:S01]  /*2700*/  UIADD3 UR4, UPT, UPT, UR5, 0xa0, URZ ;  /* 0x000000a005047890 */ /* 0x000fe2000fffe0ff */
[----:B------:R1:W-:Y:S05]  /*2710*/  SYNCS.ARRIVE.TRANS64.RED.A1T0 RZ, [R0+URZ], RZ ;  /* 0x000000ff00ff79a7 */ /* 0x0003ea00081004ff */
[----:B------:R-:W-:Y:S01]  /*2720*/  IMAD.U32 R6, RZ, RZ, UR4 ;  /* 0x00000004ff067e24 */ /* 0x000fe2000f8e00ff */
[----:B------:R-:W2:Y:S04]  /*2730*/  SYNCS.PHASECHK.TRANS64.TRYWAIT P0, [UR5+0xb0], R5 ;  /* 0x0000b005ff0075a7 */ /* 0x000ea80008001105 */
[----:B------:R-:W-:Y:S01]  /*2740*/  PRMT R6, R2, 0x654, R6 ;  /* 0x0000065402067816 */ /* 0x000fe20000000006 */
[----:B-12---:R-:W-:Y:S06]  /*2750*/  @!P0 BRA `(.L_x_43) ;  /* 0x0000005400488947 */ /* 0x006fec0003800000 */
.L_x_146:
[----:B------:R-:W-:Y:S01]  /*2760*/  ULEA UR4, UR6, UR37, 0x4 ;  /* 0x0000002506047291 */ /* 0x000fe2000f8e20ff */
[----:B------:R-:W-:Y:S01]  /*2770*/  SEL R3, R6, R3, !P2 ;  /* 0x0000000306037207 */ /* 0x000fe20005000000 */
[----:B------:R-:W-:Y:S01]  /*2780*/  UIADD3 UR5, UPT, UPT, UR5, 0xa0, URZ ;  /* 0x000000a005057890 */ /* 0x000fe2000fffe0ff */
[----:B-1----:R-:W-:Y:S01]  /*2790*/  LEA R0, R11, UR37, 0x3 ;  /* 0x000000250b007c11 */ /* 0x002fe2000f8e18ff */
[----:B------:R-:W-:Y:S01]  /*27a0*/  UIADD3 UR4, UPT, UPT, UR4, 0x130, URZ ;  /* 0x0000013004047890 */ /* 0x000fe2000fffe0ff */
[----:B------:R1:W-:Y:S01]  /*27b0*/  @!P2 SYNCS.ARRIVE.TRANS64.RED RZ, [R3+URZ], R4 ;  /* 0x0000000403ffa9a7 */ /* 0x0003e200080004ff */
[----:B------:R-:W-:Y:S01]  /*27c0*/  UIADD3 UR6, UPT, UPT, UR6, 0x1, URZ ;  /* 0x0000000106067890 */ /* 0x000fe2000fffe0ff */
[----:B------:R-:W-:-:S03]  /*27d0*/  VIADD R8, R8, 0x1 ;  /* 0x0000000108087836 */ /* 0x000fc60000000000 */
[----:B------:R-:W-:Y:S02]  /*27e0*/  UISETP.NE.AND UP0, UPT, UR6, 0x2, UPT ;  /* 0x000000020600788c */ /* 0x000fe4000bf05270 */
[----:B------:R-:W-:Y:S01]  /*27f0*/  ISETP.NE.AND P0, PT, R8, 0x2, PT ;  /* 0x000000020800780c */ /* 0x000fe20003f05270 */
[----:B------:R-:W-:Y:S06]  /*2800*/  UGETNEXTWORKID.BROADCAST [UR4], [UR5] ;  /* 0x00000000040073ca */ /* 0x000fec0008000100 */
[----:B------:R-:W-:Y:S02]  /*2810*/  USEL UR4, URZ, 0x1, UP0 ;  /* 0x00000001ff047887 */ /* 0x000fe40008000000 */
[----:B------:R-:W-:-:S04]  /*2820*/  USEL UR6, UR6, URZ, UP0 ;  /* 0x000000ff06067287 */ /* 0x000fc80008000000 */
[----:B------:R-:W-:Y:S02]  /*2830*/  LOP3.LUT R12, R12, UR4, RZ, 0x3c, !PT ;  /* 0x000000040c0c7c12 */ /* 0x000fe4000f8e3cff */
[----:B-1----:R-:W-:-:S04]  /*2840*/  SHF.L.U32 R4, R10, 0x1f, RZ ;  /* 0x0000001f0a047819 */ /* 0x002fc800000006ff */
[----:B------:R-:W1:Y:S02]  /*2850*/  SYNCS.PHASECHK.TRANS64.TRYWAIT P1, [R0+URZ+0xa0], R4 ;  /* 0x0000a004000075a7 */ /* 0x000e6400080211ff */
[----:B-1----:R-:W-:Y:S05]  /*2860*/  @!P1 BRA `(.L_x_44) ;  /* 0x00000054001c9947 */ /* 0x002fea0003800000 */
.L_x_147:
[C---:B-1----:R-:W-:Y:S01]  /*2870*/  LEA R4, R11.reuse, UR37, 0x4 ;  /* 0x000000250b047c11 */ /* 0x042fe2000f8e20ff */
[----:B------:R-:W-:Y:S01]  /*2880*/  VIADD R0, R0, 0xb0 ;  /* 0x000000b000007836 */ /* 0x000fe20000000000 */
[----:B------:R-:W-:Y:S01]  /*2890*/  SEL R8, R8, RZ, P0 ;  /* 0x000000ff08087207 */ /* 0x000fe20000000000 */
[----:B------:R-:W-:-:S03]  /*28a0*/  VIADD R11, R11, 0x1 ;  /* 0x000000010b0b7836 */ /* 0x000fc60000000000 */
[----:B------:R-:W1:Y:S01]  /*28b0*/  LDS.128 R4, [R4+0x130] ;  /* 0x0001300004047984 */ /* 0x000e620000000c00 */
[----:B------:R-:W-:Y:S02]  /*28c0*/  PRMT R0, RZ, 0x654, R0 ;  /* 0x00000654ff007816 */ /* 0x000fe40000000000 */
[C---:B------:R-:W-:Y:S01]  /*28d0*/  ISETP.NE.AND P1, PT, R11.reuse, 0x2, PT ;  /* 0x000000020b00780c */ /* 0x040fe20003f25270 */
[----:B------:R-:W-:Y:S01]  /*28e0*/  @!PT LDS RZ, [RZ] ;  /* 0x00000000fffff984 */ /* 0x000fe20000000800 */
[----:B------:R-:W-:Y:S01]  /*28f0*/  @!PT LDS RZ, [RZ] ;  /* 0x00000000fffff984 */ /* 0x000fe20000000800 */
[----:B------:R-:W-:Y:S01]  /*2900*/  @!PT LDS RZ, [RZ] ;  /* 0x00000000fffff984 */ /* 0x000fe20000000800 */
[----:B------:R-:W-:Y:S01]  /*2910*/  @!PT LDS RZ, [RZ] ;  /* 0x00000000fffff984 */ /* 0x000fe20000000800 */
[----:B------:R2:W-:Y:S06]  /*2920*/  MEMBAR.ALL.CTA ;  /* 0x0000000000007992 */ /* 0x0005ec0000008000 */
[----:B--2---:R-:W2:Y:S01]  /*2930*/  FENCE.VIEW.ASYNC.S ;  /* 0x00000000000073c6 */ /* 0x004ea20000000000 */
[----:B------:R-:W-:Y:S01]  /*2940*/  SEL R11, R11, RZ, P1 ;  /* 0x000000ff0b0b7207 */ /* 0x000fe20000800000 */
[----:B--2---:R2:W-:Y:S01]  /*2950*/  SYNCS.ARRIVE.TRANS64.RED.A1T0 RZ, [R0+URZ], RZ ;  /* 0x000000ff00ff79a7 */ /* 0x0045e200081004ff */
[----:B-1----:R-:W-:-:S02]  /*2960*/  LOP3.LUT P3, RZ, R6, 0x1, RZ, 0xc0, !PT ;  /* 0x0000000106ff7812 */ /* 0x002fc4000786c0ff */
[----:B------:R-:W-:-:S04]  /*2970*/  SEL R4, RZ, 0x1, P1 ;  /* 0x00000001ff047807 */ /* 0x000fc80000800000 */
[----:B------:R-:W-:Y:S02]  /*2980*/  LOP3.LUT R10, R10, R4, RZ, 0x3c, !PT ;  /* 0x000000040a0a7212 */ /* 0x000fe400078e3cff */
[----:B--2---:R-:W-:-:S04]  /*2990*/  SEL R0, RZ, 0x1, P0 ;  /* 0x00000001ff007807 */ /* 0x004fc80000000000 */
[----:B------:R-:W-:Y:S01]  /*29a0*/  LOP3.LUT R9, R9, R0, RZ, 0x3c, !PT ;  /* 0x0000000009097212 */ /* 0x000fe200078e3cff */
[----:B------:R-:W-:Y:S06]  /*29b0*/  @P3 BRA `(.L_x_45) ;  /* 0xfffffffc002c3947 */ /* 0x000fec000383ffff */
[----:B------:R-:W-:Y:S01]  /*29c0*/  ULEA UR5, UR6, UR37, 0x3 ;  /* 0x0000002506057291 */ /* 0x000fe2000f8e18ff */
[----:B------:R-:W-:-:S08]  /*29d0*/  SHF.L.U32 R2, R12, 0x1f, RZ ;  /* 0x0000001f0c027819 */ /* 0x000fd000000006ff */
[----:B------:R-:W1:Y:S02]  /*29e0*/  SYNCS.PHASECHK.TRANS64 P0, [UR5+0xb0], R2 ;  /* 0x0000b002ff0075a7 */ /* 0x000e640008001005 */
[----:B-1----:R-:W-:Y:S05]  /*29f0*/  @P0 BRA `(.L_x_46) ;  /* 0x0000000000080947 */ /* 0x002fea0003800000 */
[----:B------:R-:W1:Y:S02]  /*2a00*/  SYNCS.PHASECHK.TRANS64.TRYWAIT P0, [UR5+0xb0], R2 ;  /* 0x0000b002ff0075a7 */ /* 0x000e640008001105 */
[----:B-1----:R-:W-:Y:S05]  /*2a10*/  @!P0 BRA `(.L_x_47) ;  /* 0x0000005000c48947 */ /* 0x002fea0003800000 */
.L_x_46:
[----:B------:R-:W-:-:S04]  /*2a20*/  UIADD3 UR4, UPT, UPT, UR6, 0x1, URZ ;  /* 0x0000000106047890 */ /* 0x000fc8000fffe0ff */
[----:B------:R-:W-:-:S04]  /*2a30*/  UISETP.NE.AND UP0, UPT, UR4, 0x2, UPT ;  /* 0x000000020400788c */ /* 0x000fc8000bf05270 */
[----:B------:R-:W-:Y:S02]  /*2a40*/  USEL UR7, URZ, 0x1, UP0 ;  /* 0x00000001ff077887 */ /* 0x000fe40008000000 */
[----:B------:R-:W-:-:S04]  /*2a50*/  USEL UR4, UR4, URZ, UP0 ;  /* 0x000000ff04047287 */ /* 0x000fc80008000000 */
[----:B------:R-:W-:Y:S01]  /*2a60*/  ULEA UR4, UR4, UR37, 0x3 ;  /* 0x0000002504047291 */ /* 0x000fe2000f8e18ff */
[----:B-1----:R-:W-:-:S04]  /*2a70*/  LOP3.LUT R2, R12, UR7, RZ, 0x3c, !PT ;  /* 0x000000070c027c12 */ /* 0x002fc8000f8e3cff */
[----:B------:R-:W-:-:S04]  /*2a80*/  SHF.L.U32 R0, R2, 0x1f, RZ ;  /* 0x0000001f02007819 */ /* 0x000fc800000006ff */
[----:B------:R-:W1:Y:S02]  /*2a90*/  SYNCS.PHASECHK.TRANS64 P0, [UR4+0xb0], R0 ;  /* 0x0000b000ff0075a7 */ /* 0x000e640008001004 */
[----:B-1----:R-:W-:Y:S05]  /*2aa0*/  @P0 EXIT ;  /* 0x000000000000094d */ /* 0x002fea0003800000 */
[----:B------:R-:W-:Y:S02]  /*2ab0*/  SHF.L.U32 R2, R2, 0x1f, RZ ;  /* 0x0000001f02027819 */ /* 0x000fe400000006ff */
[----:B------:R-:W-:-:S07]  /*2ac0*/  MOV R0, UR4 ;  /* 0x0000000400007c02 */ /* 0x000fce0008000f00 */
.L_x_48:
[----:B-1----:R1:W2:Y:S02]  /*2ad0*/  SYNCS.PHASECHK.TRANS64.TRYWAIT P0, [R0+URZ+0xb0], R2 ;  /* 0x0000b002000075a7 */ /* 0x0022a400080011ff */
[----:B--2---:R-:W-:Y:S05]  /*2ae0*/  @!P0 NANOSLEEP.SYNCS 0x989680 ;  /* 0x009896800000895d */ /* 0x004fea0003900000 */
[----:B------:R-:W2:Y:S02]  /*2af0*/  @!P0 SYNCS.PHASECHK.TRANS64 P0, [R0+URZ+0xb0], R2 ;  /* 0x0000b002000085a7 */ /* 0x000ea400080010ff */
[----:B--2---:R-:W-:Y:S05]  /*2b00*/  @P0 EXIT ;  /* 0x000000000000094d */ /* 0x004fea0003800000 */
[----:B------:R-:W-:Y:S05]  /*2b10*/  BRA `(.L_x_48) ;  /* 0xfffffffc00ec7947 */ /* 0x000fea000383ffff */
.L_x_41:
[----:B------:R-:W-:-:S09]  /*2b20*/  UISETP.NE.AND UP1, UPT, UR8, URZ, UPT ;  /* 0x000000ff0800728c */ /* 0x000fd2000bf25270 */
[----:B------:R-:W-:Y:S05]  /*2b30*/  BRA.U UP1, `(.L_x_49) ;  /* 0x0000000d01b47547 */ /* 0x000fea000b800000 */
[----:B------:R-:W-:Y:S01]  /*2b40*/  UMOV UR4, 0x40 ;  /* 0x0000004000047882 */ /* 0x000fe20000000000 */
[----:B------:R-:W-:Y:S01]  /*2b50*/  NOP ;  /* 0x0000000000007918 */ /* 0x000fe20000000000 */
[----:B------:R-:W-:Y:S01]  /*2b60*/  ULEA UR4, UR37, UR4, 0x18 ;  /* 0x0000000425047291 */ /* 0x000fe2000f8ec0ff */
[----:B------:R-:W-:Y:S02]  /*2b70*/  UMOV UR5, 0x400 ;  /* 0x0000040000057882 */ /* 0x000fe40000000000 */
[----:B------:R-:W-:-:S06]  /*2b80*/  ULEA UR37, UR37, UR5, 0x18 ;  /* 0x0000000525257291 */ /* 0x000fcc000f8ec0ff */
[----:B------:R-:W1:Y:S02]  /*2b90*/  LDS.U8 R0, [UR4+0x1c] ;  /* 0x00001c04ff007984 */ /* 0x000e640008000000 */
[----:B-1----:R-:W-:-:S13]  /*2ba0*/  ISETP.NE.AND P0, PT, R0, RZ, PT ;  /* 0x000000ff0000720c */ /* 0x002fda0003f05270 */
[----:B------:R-:W-:Y:S05]  /*2bb0*/  @P0 BRA `(.L_x_50) ;  /* 0x0000000000580947 */ /* 0x000fea0003800000 */
[----:B------:R-:W-:-:S13]  /*2bc0*/  ELECT P0, URZ, PT ;  /* 0x0000000000ff782f */ /* 0x000fda0003800000 */
[----:B------:R-:W-:Y:S05]  /*2bd0*/  @!P0 BRA `(.L_x_51) ;  /* 0x0000000000608947 */ /* 0x000fea0003800000 */
[----:B------:R-:W-:Y:S01]  /*2be0*/  UMOV UR5, 0x10 ;  /* 0x0000001000057882 */ /* 0x000fe20000000000 */
[----:B------:R-:W-:Y:S01]  /*2bf0*/  HFMA2 R0, -RZ, RZ, 0, 5.9604644775390625e-08 ;  /* 0x00000001ff007431 */ /* 0x000fe200000001ff */
[----:B------:R-:W-:-:S03]  /*2c00*/  MOV R2, 0xffff ;  /* 0x0000ffff00027802 */ /* 0x000fc60000000f00 */
[----:B------:R-:W-:Y:S04]  /*2c10*/  DEPBAR.LE SB1, 0x36 ;  /* 0x00009d800000791a */ /* 0x000fe80000000000 */
[----:B------:R-:W1:Y:S02]  /*2c20*/  UTCATOMSWS.FIND_AND_SET.ALIGN UP0, UR5, UR5 ;  /* 0x00000005000575e3 */ /* 0x000e640008000800 */
[----:B-1----:R-:W-:Y:S01]  /*2c30*/  MOV R3, UR5 ;  /* 0x0000000500037c02 */ /* 0x002fe20008000f00 */
[----:B------:R-:W-:Y:S06]  /*2c40*/  BRA.U UP0, `(.L_x_52) ;  /* 0x0000000100187547 */ /* 0x000fec000b800000 */
.L_x_53:
[----:B------:R-:W-:Y:S05]  /*2c50*/  NANOSLEEP 0x64 ;  /* 0x000000640000795d */ /* 0x000fea0003800000 */
[----:B------:R-:W-:-:S05]  /*2c60*/  UMOV UR5, 0x10 ;  /* 0x0000001000057882 */ /* 0x000fca0000000000 */
[----:B------:R-:W-:Y:S04]  /*2c70*/  DEPBAR.LE SB1, 0x36 ;  /* 0x00009d800000791a */ /* 0x000fe80000000000 */
[----:B------:R-:W1:Y:S02]  /*2c80*/  UTCATOMSWS.FIND_AND_SET.ALIGN UP0, UR5, UR5 ;  /* 0x00000005000575e3 */ /* 0x000e640008000800 */
[----:B-1----:R-:W-:Y:S01]  /*2c90*/  MOV R3, UR5 ;  /* 0x0000000500037c02 */ /* 0x002fe20008000f00 */
[----:B------:R-:W-:Y:S05]  /*2ca0*/  BRA.U !UP0, `(.L_x_53) ;  /* 0xfffffffd08e87547 */ /* 0x000fea000b83ffff */
.L_x_52:
[-C--:B------:R-:W-:Y:S02]  /*2cb0*/  SHF.L.U32 R2, R2, R3.reuse, RZ ;  /* 0x0000000302027219 */ /* 0x080fe400000006ff */
[----:B------:R-:W-:Y:S01]  /*2cc0*/  SHF.L.U32 R0, R0, R3, RZ ;  /* 0x0000000300007219 */ /* 0x000fe200000006ff */
[----:B------:R-:W-:Y:S02]  /*2cd0*/  IMAD.SHL.U32 R3, R3, 0x20, RZ ;  /* 0x0000002003037824 */ /* 0x000fe400078e00ff */
[----:B------:R1:W-:Y:S04]  /*2ce0*/  ATOMS.OR RZ, [UR4+0x14], R2 ;  /* 0x00001402ffff798c */ /* 0x0003e8000b000004 */
[----:B------:R1:W-:Y:S04]  /*2cf0*/  ATOMS.OR RZ, [UR4+0x18], R0 ;  /* 0x00001800ffff798c */ /* 0x0003e8000b000004 */
[----:B------:R1:W-:Y:S01]  /*2d00*/  STS [UR37+0x150], R3 ;  /* 0x00015003ff007988 */ /* 0x0003e20008000825 */
[----:B------:R-:W-:Y:S05]  /*2d10*/  BRA `(.L_x_51) ;  /* 0x0000000000107947 */ /* 0x000fea0003800000 */
.L_x_50:
[----:B------:R-:W-:Y:S02]  /*2d20*/  MOV R0, 0xffffffff ;  /* 0xffffffff00007802 */ /* 0x000fe40000000f00 */
[----:B------:R-:W-:-:S03]  /*2d30*/  MOV R2, 0x2d60 ;  /* 0x00002d6000027802 */ /* 0x000fc60000000f00 */
[----:B------:R1:W-:Y:S04]  /*2d40*/  STS [UR37+0x150], R0 ;  /* 0x00015000ff007988 */ /* 0x0003e80008000825 */
[----:B-1-3-5:R-:W-:Y:S05]  /*2d50*/  CALL.REL.NOINC `($__internal_1_$__cuda_sm10x_tcgen05_guardrail_trap_phase_invalid_during_alloc) ;  /* 0x00000058000c7944 */ /* 0x02afea0003c00000 */
.L_x_51:
[----:B------:R-:W-:Y:S05]  /*2d60*/  WARPSYNC.ALL ;  /* 0x0000000000007948 */ /* 0x000fea0003800000 */
[----:B------:R-:W2:Y:S01]  /*2d70*/  S2UR UR5, SR_CgaCtaId ;  /* 0x00000000000579c3 */ /* 0x000ea20000008800 */
[----:B------:R-:W-:Y:S01]  /*2d80*/  UMOV UR4, 0x400 ;  /* 0x0000040000047882 */ /* 0x000fe20000000000 */
[----:B------:R-:W-:-:S06]  /*2d90*/  NOP ;  /* 0x0000000000007918 */ /* 0x000fcc0000000000 */
[----:B------:R-:W-:Y:S06]  /*2da0*/  BAR.ARV 0x6, 0xa0 ;  /* 0x0182800000007b1d */ /* 0x000fec0000002000 */
[----:B------:R-:W4:Y:S01]  /*2db0*/  LDCU UR7, c[0x0][0x38c] ;  /* 0x00007180ff0777ac */ /* 0x000f220008000800 */
[----:B------:R-:W-:Y:S01]  /*2dc0*/  IMAD.MOV.U32 R11, RZ, RZ, 0x1 ;  /* 0x00000001ff0b7424 */ /* 0x000fe200078e00ff */
[----:B------:R-:W-:Y:S01]  /*2dd0*/  CS2R R8, SRZ ;  /* 0x0000000000087805 */ /* 0x000fe2000001ff00 */
[----:B------:R-:W-:Y:S01]  /*2de0*/  IMAD.MOV.U32 R10, RZ, RZ, RZ ;  /* 0x000000ffff0a7224 */ /* 0x000fe200078e00ff */
[----:B------:R-:W3:Y:S01]  /*2df0*/  LDCU UR6, c[0x0][0x38c] ;  /* 0x00007180ff0677ac */ /* 0x000ee20008000800 */
[----:B------:R-:W-:Y:S01]  /*2e00*/  UMOV UR15, URZ ;  /* 0x000000ff000f7c82 */ /* 0x000fe20008000000 */
[----:B------:R-:W-:Y:S01]  /*2e10*/  UMOV UR14, URZ ;  /* 0x000000ff000e7c82 */ /* 0x000fe20008000000 */
[----:B--2---:R-:W-:Y:S01]  /*2e20*/  ULEA UR5, UR5, UR4, 0x18 ;  /* 0x0000000405057291 */ /* 0x004fe2000f8ec0ff */
[----:B------:R-:W-:Y:S01]  /*2e30*/  UMOV UR24, 0x0 ;  /* 0x0000000000187882 */ /* 0x000fe20000000000 */
[----:B------:R-:W-:-:S02]  /*2e40*/  UMOV UR25, 0x8100910 ;  /* 0x0810091000197882 */ /* 0x000fc40000000000 */
[----:B------:R-:W-:Y:S02]  /*2e50*/  UIADD3 UR10, UPT, UPT, UR5, 0x8400, URZ ;  /* 0x00008400050a7890 */ /* 0x000fe4000fffe0ff */
[----:B------:R-:W-:Y:S02]  /*2e60*/  UIADD3 UR11, UPT, UPT, UR5, 0x1c400, URZ ;  /* 0x0001c400050b7890 */ /* 0x000fe4000fffe0ff */
[----:B----4-:R-:W-:Y:S01]  /*2e70*/  UIADD3 UR7, UPT, UPT, UR7, 0x1f, URZ ;  /* 0x0000001f07077890 */ /* 0x010fe2000fffe0ff */
[----:B-1----:R-:W1:Y:S01]  /*2e80*/  LDS R0, [UR5+0x150] ;  /* 0x00015005ff007984 */ /* 0x002e620008000800 */
[----:B------:R-:W-:Y:S02]  /*2e90*/  USHF.R.U32.HI UR10, URZ, 0x4, UR10 ;  /* 0x00000004ff0a7899 */ /* 0x000fe4000801160a */
[----:B------:R-:W-:Y:S02]  /*2ea0*/  USHF.R.S32.HI UR4, URZ, 0x1f, UR7 ;  /* 0x0000001fff047899 */ /* 0x000fe40008011407 */
[----:B------:R-:W-:-:S02]  /*2eb0*/  USHF.R.U32.HI UR11, URZ, 0x4, UR11 ;  /* 0x00000004ff0b7899 */ /* 0x000fc4000801160b */
[----:B------:R-:W-:Y:S02]  /*2ec0*/  ULEA.HI UR4, UR4, UR7, URZ, 0x5 ;  /* 0x0000000704047291 */ /* 0x000fe4000f8f28ff */
[----:B------:R-:W-:Y:S02]  /*2ed0*/  ULOP3.LUT UR10, UR10, 0x3fff, URZ, 0xc0, !UPT ;  /* 0x00003fff0a0a7892 */ /* 0x000fe4000f8ec0ff */
[----:B------:R-:W-:Y:S02]  /*2ee0*/  USHF.R.S32.HI UR4, URZ, 0x5, UR4 ;  /* 0x00000005ff047899 */ /* 0x000fe40008011404 */
[----:B------:R-:W-:Y:S02]  /*2ef0*/  ULOP3.LUT UR11, UR11, 0x3fff, URZ, 0xc0, !UPT ;  /* 0x00003fff0b0b7892 */ /* 0x000fe4000f8ec0ff */
[----:B------:R-:W-:Y:S01]  /*2f00*/  UISETP.LT.AND UP0, UPT, UR4, 0x1, UPT ;  /* 0x000000010400788c */ /* 0x000fe2000bf01270 */
[----:B------:R-:W-:Y:S01]  /*2f10*/  UMOV UR22, 0x0 ;  /* 0x0000000000167882 */ /* 0x000fe20000000000 */
[----:B------:R-:W-:-:S02]  /*2f20*/  UMOV UR23, 0x8100910 ;  /* 0x0810091000177882 */ /* 0x000fc40000000000 */
[----:B------:R-:W-:Y:S02]  /*2f30*/  USEL UR9, UR4, 0x1, !UP0 ;  /* 0x0000000104097887 */ /* 0x000fe4000c000000 */
[----:B------:R-:W-:Y:S02]  /*2f40*/  ULOP3.LUT UR10, UR10, 0x10000, URZ, 0xfc, !UPT ;  /* 0x000100000a0a7892 */ /* 0x000fe4000f8efcff */
[----:B------:R-:W-:Y:S02]  /*2f50*/  ULOP3.LUT UR11, UR11, 0x10000, URZ, 0xfc, !UPT ;  /* 0x000100000b0b7892 */ /* 0x000fe4000f8efcff */
[----:B------:R-:W-:Y:S02]  /*2f60*/  UIADD3 UR9, UPT, UPT, -UR9, URZ, URZ ;  /* 0x000000ff09097290 */ /* 0x000fe4000fffe1ff */
[----:B---3--:R-:W-:Y:S01]  /*2f70*/  UISETP.GE.AND UP3, UPT, UR6, 0x1, UPT ;  /* 0x000000010600788c */ /* 0x008fe2000bf66270 */
[----:B------:R-:W-:Y:S01]  /*2f80*/  UMOV UR20, 0x0 ;  /* 0x0000000000147882 */ /* 0x000fe20000000000 */
[----:B------:R-:W-:Y:S01]  /*2f90*/  UMOV UR21, 0x8100910 ;  /* 0x0810091000157882 */ /* 0x000fe20000000000 */
[----:B------:R-:W-:Y:S01]  /*2fa0*/  UMOV UR18, 0x0 ;  /* 0x0000000000127882 */ /* 0x000fe20000000000 */
[----:B------:R-:W-:Y:S01]  /*2fb0*/  UMOV UR19, 0x8100910 ;  /* 0x0810091000137882 */ /* 0x000fe20000000000 */
[----:B-1----:R-:W-:-:S15]  /*2fc0*/  R2UR UR16, R0 ;  /* 0x00000000001072ca */ /* 0x002fde00000e0000 */
.L_x_60:
[----:B------:R-:W-:Y:S02]  /*2fd0*/  LEA R0, R10, UR5, 0x3 ;  /* 0x000000050a007c11 */ /* 0x000fe4000f8e18ff */
[----:B------:R-:W-:Y:S02]  /*2fe0*/  SHF.L.U32 R2, R9, 0x1f, RZ ;  /* 0x0000001f09027819 */ /* 0x000fe400000006ff */
[----:B------:R-:W-:Y:S01]  /*2ff0*/  PLOP3.LUT P0, PT, PT, PT, UP3, 0x80, 0x8 ;  /* 0x000000000008781c */ /* 0x000fe20003f0f038 */
[----:B------:R-:W-:Y:S01]  /*3000*/  VIADD R3, R0, 0xb0 ;  /* 0x000000b000037836 */ /* 0x000fe20000000000 */
[----:B-1----:R-:W1:Y:S02]  /*3010*/  SYNCS.PHASECHK.TRANS64.TRYWAIT P1, [R0+URZ+0xa0], R2 ;  /* 0x0000a002000075a7 */ /* 0x002e6400080211ff */
[----:B-1-3--:R-:W-:Y:S09]  /*3020*/  @!P1 BRA `(.L_x_54) ;  /* 0x0000004c00589947 */ /* 0x00aff20003800000 */
.L_x_149:
[----:B------:R-:W-:Y:S01]  /*3030*/  LEA R4, R10, UR5, 0x4 ;  /* 0x000000050a047c11 */ /* 0x000fe2000f8e20ff */
[----:B------:R-:W-:Y:S01]  /*3040*/  @UP3 ULEA UR6, UR14, UR5, 0x3 ;  /* 0x000000050e063291 */ /* 0x000fe2000f8e18ff */
[----:B------:R-:W-:Y:S01]  /*3050*/  PLOP3.LUT P2, PT, PT, PT, PT, 0x80, 0x8 ;  /* 0x000000000008781c */ /* 0x000fe20003f4f070 */
[----:B------:R-:W-:Y:S01]  /*3060*/  ULEA UR7, UR15, UR5, 0x3 ;  /* 0x000000050f077291 */ /* 0x000fe2000f8e18ff */
[----:B------:R-:W-:Y:S01]  /*3070*/  PRMT R3, RZ, 0x654, R3 ;  /* 0x00000654ff037816 */ /* 0x000fe20000000003 */
[----:B------:R-:W-:Y:S01]  /*3080*/  ULEA UR8, UR15, UR16, 0x6 ;  /* 0x000000100f087291 */ /* 0x000fe2000f8e30ff */
[----:B------:R-:W2:Y:S01]  /*3090*/  LDS.128 R4, [R4+0x130] ;  /* 0x0001300004047984 */ /* 0x000ea20000000c00 */
[----:B-1----:R-:W-:Y:S02]  /*30a0*/  @P0 SHF.L.U32 R2, R8, 0x1f, RZ ;  /* 0x0000001f08020819 */ /* 0x002fe400000006ff */
[----:B------:R-:W-:Y:S01]  /*30b0*/  SHF.L.U32 R0, R11, 0x1f, RZ ;  /* 0x0000001f0b007819 */ /* 0x000fe200000006ff */
[----:B------:R-:W-:Y:S01]  /*30c0*/  @!PT LDS RZ, [RZ] ;  /* 0x00000000fffff984 */ /* 0x000fe20000000800 */
[----:B------:R-:W-:Y:S01]  /*30d0*/  @!PT LDS RZ, [RZ] ;  /* 0x00000000fffff984 */ /* 0x000fe20000000800 */
[----:B------:R-:W-:Y:S01]  /*30e0*/  @!PT LDS RZ, [RZ] ;  /* 0x00000000fffff984 */ /* 0x000fe20000000800 */
[----:B------:R-:W-:Y:S01]  /*30f0*/  @!PT LDS RZ, [RZ] ;  /* 0x00000000fffff984 */ /* 0x000fe20000000800 */
[----:B------:R1:W-:Y:S06]  /*3100*/  MEMBAR.ALL.CTA ;  /* 0x0000000000007992 */ /* 0x0003ec0000008000 */
[----:B-1----:R-:W1:Y:S02]  /*3110*/  FENCE.VIEW.ASYNC.S ;  /* 0x00000000000073c6 */ /* 0x002e640000000000 */
[----:B-1----:R1:W-:Y:S01]  /*3120*/  SYNCS.ARRIVE.TRANS64.RED.A1T0 RZ, [R3+URZ], RZ ;  /* 0x000000ff03ff79a7 */ /* 0x0023e200081004ff */
[----:B------:R1:W3:Y:S01]  /*3130*/  @P0 SYNCS.PHASECHK.TRANS64.TRYWAIT P2, [UR6], R2 ;  /* 0x00000002ff0005a7 */ /* 0x0002e20008041106 */
[----:B--2---:R-:W-:Y:S01]  /*3140*/  LOP3.LUT P1, RZ, R6, 0x1, RZ, 0xc0, !PT ;  /* 0x0000000106ff7812 */ /* 0x004fe2000782c0ff */
[----:B------:R-:W2:Y:S02]  /*3150*/  SYNCS.PHASECHK.TRANS64.TRYWAIT P0, [UR7+0xe0], R0 ;  /* 0x0000e000ff0075a7 */ /* 0x000ea40008001107 */
[----:B-123--:R-:W-:Y:S10]  /*3160*/  @!P0 BRA `(.L_x_55) ;  /* 0x0000004c001c8947 */ /* 0x00eff40003800000 */
.L_x_151:
[----:B------:R-:W-:Y:S01]  /*3170*/  IADD3 R10, PT, PT, R10, 0x1, RZ ;  /* 0x000000010a0a7810 */ /* 0x000fe20007ffe0ff */
[----:B------:R-:W-:Y:S06]  /*3180*/  BRA.U !UP3, `(.L_x_56) ;  /* 0x000000010bc07547 */ /* 0x000fec000b800000 */
[----:B------:R-:W-:Y:S01]  /*3190*/  UPLOP3.LUT UP4, UPT, UPT, UPT, UPT, 0x40, 0x4 ;  /* 0x000000000004789c */ /* 0x000fe20003f8e870 */
[----:B------:R-:W-:Y:S01]  /*31a0*/  UMOV UR13, UR9 ;  /* 0x00000009000d7c82 */ /* 0x000fe20008000000 */
[----:B------:R-:W-:Y:S01]  /*31b0*/  UMOV UR12, UR4 ;  /* 0x00000004000c7c82 */ /* 0x000fe20008000000 */
[----:B------:R-:W-:-:S08]  /*31c0*/  UMOV UR17, UR14 ;  /* 0x0000000e00117c82 */ /* 0x000fd00008000000 */
.L_x_59:
[----:B------:R-:W-:Y:S02]  /*31d0*/  UIADD3 UR13, UPT, UPT, UR13, 0x1, URZ ;  /* 0x000000010d0d7890 */ /* 0x000fe4000fffe0ff */
[----:B--2---:R-:W-:Y:S02]  /*31e0*/  ULEA UR6, UR17, UR5, 0x3 ;  /* 0x0000000511067291 */ /* 0x004fe4000f8e18ff */
[----:B------:R-:W-:Y:S01]  /*31f0*/  UISETP.NE.AND UP0, UPT, UR13, URZ, UPT ;  /* 0x000000ff0d00728c */ /* 0x000fe2000bf05270 */
[----:B---3--:R-:W-:Y:S10]  /*3200*/  @P2 BRA `(.L_x_57) ;  /* 0x00000000000c2947 */ /* 0x008ff40003800000 */
[----:B-1----:R-:W-:Y:S04]  /*3210*/  SHF.L.U32 R2, R8, 0x1f, RZ ;  /* 0x0000001f08027819 */ /* 0x002fe800000006ff */
[----:B------:R-:W1:Y:S02]  /*3220*/  SYNCS.PHASECHK.TRANS64.TRYWAIT P0, [UR6], R2 ;  /* 0x00000002ff0075a7 */ /* 0x000e640008001106 */
[----:B-1----:R-:W-:Y:S05]  /*3230*/  @!P0 BRA `(.L_x_58) ;  /* 0x0000004c00008947 */ /* 0x002fea0003800000 */
.L_x_57:
[----:B------:R-:W-:Y:S01]  /*3240*/  UISETP.NE.AND UP1, UPT, UR12, 0x1, UPT ;  /* 0x000000010c00788c */ /* 0x000fe2000bf25270 */
[----:B------:R-:W-:Y:S01]  /*3250*/  PLOP3.LUT P2, PT, PT, PT, PT, 0x80, 0x8 ;  /* 0x000000000008781c */ /* 0x000fe20003f4f070 */
[----:B------:R-:W-:Y:S02]  /*3260*/  UIADD3 UR14, UPT, UPT, UR17, 0x1, URZ ;  /* 0x00000001110e7890 */ /* 0x000fe4000fffe0ff */
[----:B------:R-:W-:Y:S02]  /*3270*/  ULEA UR28, UR17, UR11, 0x9 ;  /* 0x0000000b111c7291 */ /* 0x000fe4000f8e48ff */
[----:B------:R-:W-:Y:S01]  /*3280*/  UISETP.NE.AND UP2, UPT, UR14, 0x5, UPT ;  /* 0x000000050e00788c */ /* 0x000fe2000bf45270 */
[----:B------:R-:W-:Y:S01]  /*3290*/  PLOP3.LUT P0, PT, PT, PT, UP1, 0x80, 0x8 ;  /* 0x000000000008781c */ /* 0x000fe20003f0f018 */
[----:B------:R-:W-:Y:S02]  /*32a0*/  UIADD3 UR40, UPT, UPT, UR28, 0x2, URZ ;  /* 0x000000021c287890 */ /* 0x000fe4000fffe0ff */
[----:B------:R-:W-:Y:S02]  /*32b0*/  USEL UR27, URZ, 0x1, UP2 ;  /* 0x00000001ff1b7887 */ /* 0x000fe40009000000 */
[----:B------:R-:W-:Y:S02]  /*32c0*/  USEL UR14, UR14, URZ, UP2 ;  /* 0x000000ff0e0e7287 */ /* 0x000fe40009000000 */
[----:B------:R-:W-:Y:S02]  /*32d0*/  UIADD3 UR36, UPT, UPT, UR28, 0x4, URZ ;  /* 0x000000041c247890 */ /* 0x000fe4000fffe0ff */
[----:B------:R-:W-:Y:S01]  /*32e0*/  @UP1 ULEA UR26, UR14, UR5, 0x3 ;  /* 0x000000050e1a1291 */ /* 0x000fe2000f8e18ff */
[----:B------:R-:W-:Y:S01]  /*32f0*/  LOP3.LUT R8, R8, UR27, RZ, 0x3c, !PT ;  /* 0x0000001b08087c12 */ /* 0x000fe2000f8e3cff */
[----:B------:R-:W-:Y:S02]  /*3300*/  UIADD3 UR32, UPT, UPT, UR28, 0x6, URZ ;  /* 0x000000061c207890 */ /* 0x000fe4000fffe0ff */
[----:B------:R-:W-:Y:S01]  /*3310*/  UIADD3 UR6, UPT, UPT, UR6, 0x28, URZ ;  /* 0x0000002806067890 */ /* 0x000fe2000fffe0ff */
[----:B-1----:R-:W-:Y:S01]  /*3320*/  @P0 SHF.L.U32 R0, R8, 0x1f, RZ ;  /* 0x0000001f08000819 */ /* 0x002fe200000006ff */
[----:B------:R-:W-:Y:S01]  /*3330*/  UIADD3 UR12, UPT, UPT, UR12, -0x1, URZ ;  /* 0xffffffff0c0c7890 */ /* 0x000fe2000fffe0ff */
[----:B------:R-:W-:Y:S02]  /*3340*/  UMOV UR29, 0x40004040 ;  /* 0x40004040001d7882 */ /* 0x000fe40000000000 */
[----:B------:R2:W3:Y:S01]  /*3350*/  @P0 SYNCS.PHASECHK.TRANS64.TRYWAIT P2, [UR26], R0 ;  /* 0x00000000ff0005a7 */ /* 0x0004e2000804111a */
[----:B------:R-:W-:Y:S01]  /*3360*/  ULEA UR26, UR17, UR10, 0xa ;  /* 0x0000000a111a7291 */ /* 0x000fe2000f8e50ff */
[----:B------:R-:W-:Y:S01]  /*3370*/  UMOV UR27, 0x40004040 ;  /* 0x40004040001b7882 */ /* 0x000fe20000000000 */
[----:B------:R-:W-:Y:S02]  /*3380*/  UMOV UR41, 0x40004040 ;  /* 0x4000404000297882 */ /* 0x000fe40000000000 */
[----:B------:R-:W-:Y:S02]  /*3390*/  UIADD3 UR38, UPT, UPT, UR26, 0x2, URZ ;  /* 0x000000021a267890 */ /* 0x000fe4000fffe0ff */
[----:B------:R-:W-:Y:S02]  /*33a0*/  UIADD3 UR34, UPT, UPT, UR26, 0x4, URZ ;  /* 0x000000041a227890 */ /* 0x000fe4000fffe0ff */
[----:B------:R-:W-:Y:S01]  /*33b0*/  UIADD3 UR30, UPT, UPT, UR26, 0x6, URZ ;  /* 0x000000061a1e7890 */ /* 0x000fe2000fffe0ff */
[----:B------:R2:W-:Y:S01]  /*33c0*/  UTCHMMA gdesc[UR26], gdesc[UR28], tmem[UR8], tmem[UR24], idesc[UR25], UP4 ;  /* 0x00ff181c1a0075ea */ /* 0x0005e2000a000008 */
[----:B------:R-:W-:Y:S01]  /*33d0*/  UPLOP3.LUT UP4, UPT, UPT, UPT, UPT, 0x80, 0x8 ;  /* 0x000000000008789c */ /* 0x000fe20003f8f070 */
[----:B------:R-:W-:Y:S01]  /*33e0*/  UMOV UR39, 0x40004040 ;  /* 0x4000404000277882 */ /* 0x000fe20000000000 */
[----:B------:R-:W-:Y:S01]  /*33f0*/  UMOV UR37, 0x40004040 ;  /* 0x4000404000257882 */ /* 0x000fe20000000000 */
[----:B------:R2:W-:Y:S01]  /*3400*/  UTCHMMA gdesc[UR38], gdesc[UR40], tmem[UR8], tmem[UR22], idesc[UR23], UPT ;  /* 0x00ff1628260075ea */ /* 0x0005e2000b800008 */
[----:B------:R-:W-:Y:S01]  /*3410*/  UMOV UR35, 0x40004040 ;  /* 0x4000404000237882 */ /* 0x000fe20000000000 */
[----:B------:R-:W-:Y:S01]  /*3420*/  UMOV UR33, 0x40004040 ;  /* 0x4000404000217882 */ /* 0x000fe20000000000 */
[----:B------:R-:W-:Y:S01]  /*3430*/  UMOV UR31, 0x40004040 ;  /* 0x40004040001f7882 */ /* 0x000fe20000000000 */
[----:B------:R2:W-:Y:S01]  /*3440*/  UTCHMMA gdesc[UR34], gdesc[UR36], tmem[UR8], tmem[UR20], idesc[UR21], UPT ;  /* 0x00ff1424220075ea */ /* 0x0005e2000b800008 */
[----:B------:R2:W-:Y:S01]  /*3450*/  UTCHMMA gdesc[UR30], gdesc[UR32], tmem[UR8], tmem[UR18], idesc[UR19], UPT ;  /* 0x00ff12201e0075ea */ /* 0x0005e2000b800008 */
[----:B------:R2:W-:Y:S01]  /*3460*/  UTCBAR [UR6], URZ ;  /* 0x000000ff060073e9 */ /* 0x0005e200080000ff */
[----:B------:R-:W-:Y:S01]  /*3470*/  UMOV UR17, UR14 ;  /* 0x0000000e00117c82 */ /* 0x000fe20008000000 */
[----:B------:R-:W-:Y:S05]  /*3480*/  BRA.U UP0, `(.L_x_59) ;  /* 0xfffffffd00507547 */ /* 0x000fea000b83ffff */
.L_x_56:
[----:B------:R-:W-:Y:S01]  /*3490*/  UIADD3 UR15, UPT, UPT, UR15, 0x1, URZ ;  /* 0x000000010f0f7890 */ /* 0x000fe2000fffe0ff */
[C---:B------:R-:W-:Y:S01]  /*34a0*/  ISETP.NE.AND P0, PT, R10.reuse, 0x2, PT ;  /* 0x000000020a00780c */ /* 0x040fe20003f05270 */
[----:B------:R-:W-:Y:S02]  /*34b0*/  UIADD3 UR7, UPT, UPT, UR7, 0xc0, URZ ;  /* 0x000000c007077890 */ /* 0x000fe4000fffe0ff */
[----:B------:R-:W-:Y:S01]  /*34c0*/  UISETP.NE.AND UP0, UPT, UR15, 0x4, UPT ;  /* 0x000000040f00788c */ /* 0x000fe2000bf05270 */
[----:B-12---:R-:W-:Y:S02]  /*34d0*/  SEL R0, RZ, 0x1, P0 ;  /* 0x00000001ff007807 */ /* 0x006fe40000000000 */
[----:B------:R-:W-:Y:S01]  /*34e0*/  SEL R10, R10, RZ, P0 ;  /* 0x000000ff0a0a7207 */ /* 0x000fe20000000000 */
[----:B------:R-:W-:Y:S01]  /*34f0*/  USEL UR6, URZ, 0x1, UP0 ;  /* 0x00000001ff067887 */ /* 0x000fe20008000000 */
[----:B------:R-:W-:Y:S01]  /*3500*/  LOP3.LUT R9, R9, R0, RZ, 0x3c, !PT ;  /* 0x0000000009097212 */ /* 0x000fe200078e3cff */
[----:B------:R-:W-:Y:S01]  /*3510*/  USEL UR15, UR15, URZ, UP0 ;  /* 0x000000ff0f0f7287 */ /* 0x000fe20008000000 */
[----:B------:R1:W-:Y:S03]  /*3520*/  UTCBAR [UR7], URZ ;  /* 0x000000ff070073e9 */ /* 0x0003e600080000ff */
[----:B------:R-:W-:Y:S01]  /*3530*/  LOP3.LUT R11, R11, UR6, RZ, 0x3c, !PT ;  /* 0x000000060b0b7c12 */ /* 0x000fe2000f8e3cff */
[----:B------:R-:W-:Y:S07]  /*3540*/  @P1 BRA `(.L_x_60) ;  /* 0xfffffff800a01947 */ /* 0x000fee000383ffff */
[----:B------:R-:W2:Y:S01]  /*3550*/  S2UR UR4, SR_CgaCtaId ;  /* 0x00000000000479c3 */ /* 0x000ea20000008800 */
[----:B------:R-:W-:Y:S01]  /*3560*/  ELECT P0, URZ, PT ;  /* 0x0000000000ff782f */ /* 0x000fe20003800000 */
[----:B------:R-:W-:Y:S01]  /*3570*/  IMAD.MOV.U32 R0, RZ, RZ, 0x1 ;  /* 0x00000001ff007424 */ /* 0x000fe200078e00ff */
[----:B------:R-:W-:Y:S01]  /*3580*/  UIADD3 UR5, UPT, UPT, UR5, 0xe0, URZ ;  /* 0x000000e005057890 */ /* 0x000fe2000fffe0ff */
[----:B------:R-:W-:Y:S01]  /*3590*/  SHF.L.U32 R2, R11, 0x1f, RZ ;  /* 0x0000001f0b027819 */ /* 0x000fe200000006ff */
[----:B------:R-:W-:-:S03]  /*35a0*/  UMOV UR6, 0x40 ;  /* 0x0000004000067882 */ /* 0x000fc60000000000 */
[----:B------:R-:W-:Y:S01]  /*35b0*/  UVIRTCOUNT.DEALLOC.SMPOOL 0x80 ;  /* 0x000000800000784c */ /* 0x000fe20000000000 */
[----:B--2---:R-:W-:Y:S02]  /*35c0*/  ULEA UR4, UR4, UR6, 0x18 ;  /* 0x0000000604047291 */ /* 0x004fe4000f8ec0ff */
[----:B------:R-:W-:-:S07]  /*35d0*/  ULEA UR6, UR15, UR5, 0x3 ;  /* 0x000000050f067291 */ /* 0x000fce000f8e18ff */
[----:B------:R2:W-:Y:S02]  /*35e0*/  @P0 STS.U8 [UR4+0x1c], R0 ;  /* 0x00001c00ff000988 */ /* 0x0005e40008000004 */
[----:B------:R-:W4:Y:S02]  /*35f0*/  SYNCS.PHASECHK.TRANS64.TRYWAIT P0, [UR6], R2 ;  /* 0x00000002ff0075a7 */ /* 0x000f240008001106 */
[----:B--2-4-:R-:W-:Y:S05]  /*3600*/  @!P0 BRA `(.L_x_61) ;  /* 0x0000004800248947 */ /* 0x014fea0003800000 */
.L_x_154:
[----:B-1----:R-:W-:-:S04]  /*3610*/  UIADD3 UR7, UPT, UPT, UR15, 0x1, URZ ;  /* 0x000000010f077890 */ /* 0x002fc8000fffe0ff */
[----:B------:R-:W-:-:S04]  /*3620*/  UISETP.NE.AND UP0, UPT, UR7, 0x4, UPT ;  /* 0x000000040700788c */ /* 0x000fc8000bf05270 */
[----:B------:R-:W-:Y:S02]  /*3630*/  USEL UR8, URZ, 0x1, UP0 ;  /* 0x00000001ff087887 */ /* 0x000fe40008000000 */
[----:B------:R-:W-:-:S04]  /*3640*/  USEL UR7, UR7, URZ, UP0 ;  /* 0x000000ff07077287 */ /* 0x000fc80008000000 */
[----:B------:R-:W-:Y:S01]  /*3650*/  ULEA UR6, UR7, UR5, 0x3 ;  /* 0x0000000507067291 */ /* 0x000fe2000f8e18ff */
[----:B--2---:R-:W-:-:S04]  /*3660*/  LOP3.LUT R2, R11, UR8, RZ, 0x3c, !PT ;  /* 0x000000080b027c12 */ /* 0x004fc8000f8e3cff */
[----:B------:R-:W-:-:S04]  /*3670*/  SHF.L.U32 R3, R2, 0x1f, RZ ;  /* 0x0000001f02037819 */ /* 0x000fc800000006ff */
[----:B------:R-:W1:Y:S02]  /*3680*/  SYNCS.PHASECHK.TRANS64.TRYWAIT P0, [UR6], R3 ;  /* 0x00000003ff0075a7 */ /* 0x000e640008001106 */
[----:B-1----:R-:W-:Y:S05]  /*3690*/  @!P0 BRA `(.L_x_62) ;  /* 0x0000004800188947 */ /* 0x002fea0003800000 */
.L_x_156:
        /* <DEDUP_REMOVED lines=9> */
.L_x_158:
[----:B------:R-:W-:-:S04]  /*3730*/  UIADD3 UR7, UPT, UPT, UR7, 0x1, URZ ;  /* 0x0000000107077890 */ /* 0x000fc8000fffe0ff */
[----:B------:R-:W-:-:S04]  /*3740*/  UISETP.NE.AND UP0, UPT, UR7, 0x4, UPT ;  /* 0x000000040700788c */ /* 0x000fc8000bf05270 */
[----:B------:R-:W-:Y:S02]  /*3750*/  USEL UR6, URZ, 0x1, UP0 ;  /* 0x00000001ff067887 */ /* 0x000fe40008000000 */
[----:B------:R-:W-:-:S04]  /*3760*/  USEL UR7, UR7, URZ, UP0 ;  /* 0x000000ff07077287 */ /* 0x000fc80008000000 */
[----:B------:R-:W-:Y:S01]  /*3770*/  ULEA UR7, UR7, UR5, 0x3 ;  /* 0x0000000507077291 */ /* 0x000fe2000f8e18ff */
[----:B------:R-:W-:-:S04]  /*3780*/  LOP3.LUT R2, R2, UR6, RZ, 0x3c, !PT ;  /* 0x0000000602027c12 */ /* 0x000fc8000f8e3cff */
[----:B------:R-:W-:-:S04]  /*3790*/  SHF.L.U32 R2, R2, 0x1f, RZ ;  /* 0x0000001f02027819 */ /* 0x000fc800000006ff */
[----:B------:R-:W2:Y:S02]  /*37a0*/  SYNCS.PHASECHK.TRANS64.TRYWAIT P0, [UR7], R2 ;  /* 0x00000002ff0075a7 */ /* 0x000ea40008001107 */
[----:B--2---:R-:W-:Y:S05]  /*37b0*/  @!P0 BRA `(.L_x_64) ;  /* 0x0000004800008947 */ /* 0x004fea0003800000 */
.L_x_160:
[----:B------:R-:W-:Y:S01]  /*37c0*/  NOP ;  /* 0x0000000000007918 */ /* 0x000fe20000000000 */
[----:B-1----:R-:W1:Y:S01]  /*37d0*/  LDS R0, [UR4+0x14] ;  /* 0x00001404ff007984 */ /* 0x002e620008000800 */
[----:B------:R-:W-:Y:S01]  /*37e0*/  ULOP3.LUT UR6, UR16, 0xffff, URZ, 0xc0, !UPT ;  /* 0x0000ffff10067892 */ /* 0x000fe2000f8ec0ff */
[----:B------:R-:W-:Y:S01]  /*37f0*/  UMOV UR8, 0xffff ;  /* 0x0000ffff00087882 */ /* 0x000fe20000000000 */
[----:B------:R-:W-:Y:S02]  /*3800*/  UMOV UR5, 0x1 ;  /* 0x0000000100057882 */ /* 0x000fe40000000000 */
[----:B------:R-:W-:-:S04]  /*3810*/  USHF.R.U32.HI UR6, URZ, 0x5, UR6 ;  /* 0x00000005ff067899 */ /* 0x000fc80008011606 */
[----:B------:R-:W-:Y:S02]  /*3820*/  USHF.L.U32 UR8, UR8, UR6, URZ ;  /* 0x0000000608087299 */ /* 0x000fe400080006ff */
[----:B------:R-:W-:-:S04]  /*3830*/  USHF.L.U32 UR5, UR5, UR6, URZ ;  /* 0x0000000605057299 */ /* 0x000fc800080006ff */
[----:B-1----:R-:W-:-:S04]  /*3840*/  LOP3.LUT R0, R0, UR8, RZ, 0xc0, !PT ;  /* 0x0000000800007c12 */ /* 0x002fc8000f8ec0ff */
[----:B------:R-:W-:-:S13]  /*3850*/  ISETP.NE.AND P0, PT, R0, UR8, PT ;  /* 0x0000000800007c0c */ /* 0x000fda000bf05270 */
[----:B------:R-:W-:Y:S05]  /*3860*/  @P0 BRA `(.L_x_65) ;  /* 0x0000000000580947 */ /* 0x000fea0003800000 */
[----:B------:R-:W1:Y:S02]  /*3870*/  LDS R0, [UR4+0x18] ;  /* 0x00001804ff007984 */ /* 0x000e640008000800 */
[----:B-1----:R-:W-:-:S04]  /*3880*/  LOP3.LUT R0, R0, UR5, RZ, 0xc0, !PT ;  /* 0x0000000500007c12 */ /* 0x002fc8000f8ec0ff */
[----:B------:R-:W-:-:S13]  /*3890*/  ISETP.NE.AND P0, PT, R0, UR5, PT ;  /* 0x0000000500007c0c */ /* 0x000fda000bf05270 */
[----:B------:R-:W-:Y:S05]  /*38a0*/  @P0 BRA `(.L_x_66) ;  /* 0x00000000003c0947 */ /* 0x000fea0003800000 */
[----:B------:R-:W1:Y:S01]  /*38b0*/  S2R R2, SR_LANEID ;  /* 0x0000000000027919 */ /* 0x000e620000000000 */
[----:B------:R-:W-:Y:S01]  /*38c0*/  ULOP3.LUT UR8, URZ, UR8, URZ, 0x33, !UPT ;  /* 0x00000008ff087292 */ /* 0x000fe2000f8e33ff */
[----:B------:R-:W-:Y:S02]  /*38d0*/  VOTEU.ANY UR7, UPT, PT ;  /* 0x0000000000077886 */ /* 0x000fe400038e0100 */
[----:B------:R-:W-:-:S03]  /*38e0*/  UFLO.U32 UR7, UR7 ;  /* 0x00000007000772bd */ /* 0x000fc600080e0000 */
[----:B------:R-:W-:-:S04]  /*38f0*/  IMAD.U32 R0, RZ, RZ, UR8 ;  /* 0x00000008ff007e24 */ /* 0x000fc8000f8e00ff */
[----:B------:R2:W4:Y:S02]  /*3900*/  REDUX UR6, R0 ;  /* 0x00000000000673c4 */ /* 0x0005240000000000 */
[----:B------:R1:W-:Y:S02]  /*3910*/  UTCATOMSWS.AND URZ, UR8 ;  /* 0x0000000800ff79e3 */ /* 0x0003e40008000000 */
[----:B-1----:R-:W-:Y:S02]  /*3920*/  ISETP.EQ.U32.AND P0, PT, R2, UR7, PT ;  /* 0x0000000702007c0c */ /* 0x002fe4000bf02070 */
[----:B--2---:R-:W-:Y:S02]  /*3930*/  LOP3.LUT R0, RZ, UR5, RZ, 0x33, !PT ;  /* 0x00000005ff007c12 */ /* 0x004fe4000f8e33ff */
[----:B----4-:R-:W-:Y:S02]  /*3940*/  MOV R2, UR6 ;  /* 0x0000000600027c02 */ /* 0x010fe40008000f00 */
[----:B------:R-:W1:Y:S07]  /*3950*/  REDUX UR5, R0 ;  /* 0x00000000000573c4 */ /* 0x000e6e0000000000 */
[----:B------:R2:W-:Y:S01]  /*3960*/  @P0 ATOMS.AND RZ, [UR4+0x14], R2 ;  /* 0x00001402ffff098c */ /* 0x0005e2000a800004 */
[----:B-1----:R-:W-:-:S05]  /*3970*/  IMAD.U32 R0, RZ, RZ, UR5 ;  /* 0x00000005ff007e24 */ /* 0x002fca000f8e00ff */
[----:B------:R2:W-:Y:S01]  /*3980*/  @P0 ATOMS.AND RZ, [UR4+0x18], R0 ;  /* 0x00001800ffff098c */ /* 0x0005e2000a800004 */
[----:B------:R-:W-:Y:S05]  /*3990*/  BRA `(.L_x_67) ;  /* 0x0000000000147947 */ /* 0x000fea0003800000 */
.L_x_66:
[----:B------:R-:W-:Y:S02]  /*39a0*/  MOV R2, 0x39c0 ;  /* 0x000039c000027802 */ /* 0x000fe40000000f00 */
[----:B---3-5:R-:W-:Y:S05]  /*39b0*/  CALL.REL.NOINC `($__internal_0_$__cuda_sm10x_tcgen05_guardrail_trap_col_being_dealloced_not_returned_by_alloc) ;  /* 0x0000004800e87944 */ /* 0x028fea0003c00000 */
[----:B------:R-:W-:Y:S05]  /*39c0*/  BRA `(.L_x_67) ;  /* 0x0000000000087947 */ /* 0x000fea0003800000 */
.L_x_65:
[----:B------:R-:W-:Y:S02]  /*39d0*/  MOV R2, 0x39f0 ;  /* 0x000039f000027802 */ /* 0x000fe40000000f00 */
[----:B---3-5:R-:W-:Y:S05]  /*39e0*/  CALL.REL.NOINC `($__internal_2_$__cuda_sm10x_tcgen05_guardrail_trap_unallocated_columns_being_dealloced) ;  /* 0x0000004800f47944 */ /* 0x028fea0003c00000 */
.L_x_67:
[----:B------:R-:W-:Y:S01]  /*39f0*/  NOP ;  /* 0x0000000000007918 */ /* 0x000fe20000000000 */
[----:B------:R-:W-:Y:S05]  /*3a00*/  EXIT ;  /* 0x000000000000794d */ /* 0x000fea0003800000 */
.L_x_49:
[----:B------:R-:W-:-:S09]  /*3a10*/  UISETP.NE.OR UP2, UPT, UR8, 0x3, !UP2 ;  /* 0x000000030800788c */ /* 0x000fd2000d745670 */
[----:B------:R-:W-:Y:S05]  /*3a20*/  BRA.U UP2, `(.L_x_68) ;  /* 0x0000001102047547 */ /* 0x000fea000b800000 */
[----:B------:R-:W1:Y:S01]  /*3a30*/  LDC R0, c[0x0][0xb30] ;  /* 0x0002cc00ff007b82 */ /* 0x000e620000000800 */
[----:B------:R-:W2:Y:S01]  /*3a40*/  LDCU.64 UR8, c[0x0][0x888] ;  /* 0x00011100ff0877ac */ /* 0x000ea20008000a00 */
[----:B------:R-:W-:Y:S01]  /*3a50*/  IMAD.MOV.U32 R30, RZ, RZ, 0x1 ;  /* 0x00000001ff1e7424 */ /* 0x000fe200078e00ff */
[----:B------:R-:W-:Y:S01]  /*3a60*/  CS2R R28, SRZ ;  /* 0x00000000001c7805 */ /* 0x000fe2000001ff00 */
[----:B------:R-:W-:Y:S01]  /*3a70*/  IMAD.MOV.U32 R25, RZ, RZ, 0x2000 ;  /* 0x00002000ff197424 */ /* 0x000fe200078e00ff */
[----:B------:R-:W4:Y:S03]  /*3a80*/  LDCU.64 UR4, c[0x0][0x890] ;  /* 0x00011200ff0477ac */ /* 0x000f260008000a00 */
[----:B------:R-:W3:Y:S01]  /*3a90*/  LDC R24, c[0x0][0x370] ;  /* 0x0000dc00ff187b82 */ /* 0x000ee20000000800 */
[----:B------:R-:W-:Y:S01]  /*3aa0*/  UMOV UR7, 0x400 ;  /* 0x0000040000077882 */ /* 0x000fe20000000000 */
[----:B------:R-:W-:-:S02]  /*3ab0*/  UPLOP3.LUT UP1, UPT, UPT, UPT, UPT, 0x40, 0x4 ;  /* 0x000000000004789c */ /* 0x000fc40003f2e870 */
[----:B------:R-:W-:-:S04]  /*3ac0*/  ULEA UR7, UR37, UR7, 0x18 ;  /* 0x0000000725077291 */ /* 0x000fc8000f8ec0ff */
[----:B------:R-:W3:Y:S01]  /*3ad0*/  LDC R3, c[0x0][0xb0c] ;  /* 0x0002c300ff037b82 */ /* 0x000ee20000000800 */
[----:B------:R-:W-:Y:S02]  /*3ae0*/  UIADD3 UR13, UPT, UPT, UR7, 0x68, URZ ;  /* 0x00000068070d7890 */ /* 0x000fe4000fffe0ff */
[----:B--2---:R-:W-:Y:S02]  /*3af0*/  UISETP.NE.U32.AND UP2, UPT, UR8, URZ, UPT ;  /* 0x000000ff0800728c */ /* 0x004fe4000bf45070 */
[----:B------:R-:W-:Y:S02]  /*3b00*/  UIADD3 UR33, UPT, UPT, UR7, 0x50, URZ ;  /* 0x0000005007217890 */ /* 0x000fe4000fffe0ff */
[----:B----4-:R-:W-:Y:S01]  /*3b10*/  UISETP.NE.U32.AND UP3, UPT, UR4, URZ, UPT ;  /* 0x000000ff0400728c */ /* 0x010fe2000bf65070 */
[----:B------:R-:W2:Y:S01]  /*3b20*/  LDC R18, c[0x0][0xb20] ;  /* 0x0002c800ff127b82 */ /* 0x000ea20000000800 */
[----:B-1----:R-:W-:Y:S01]  /*3b30*/  ISETP.NE.AND P1, PT, R0, 0x1, PT ;  /* 0x000000010000780c */ /* 0x002fe20003f25270 */
[----:B------:R-:W-:-:S02]  /*3b40*/  UISETP.NE.AND.EX UP2, UPT, UR9, URZ, UPT, UP2 ;  /* 0x000000ff0900728c */ /* 0x000fc4000bf45320 */
[----:B------:R-:W-:Y:S02]  /*3b50*/  UIADD3 UR25, UPT, UPT, UR7, 0x58, URZ ;  /* 0x0000005807197890 */ /* 0x000fe4000fffe0ff */
[----:B------:R-:W-:Y:S02]  /*3b60*/  UIADD3 UR17, UPT, UPT, UR7, 0x60, URZ ;  /* 0x0000006007117890 */ /* 0x000fe4000fffe0ff */
[----:B-----5:R-:W1:Y:S01]  /*3b70*/  LDC.64 R32, c[0x0][0x348] ;  /* 0x0000d200ff207b82 */ /* 0x020e620000000a00 */
[----:B------:R-:W-:Y:S02]  /*3b80*/  UPRMT UR13, UR37, 0x654, UR13 ;  /* 0x00000654250d7896 */ /* 0x000fe4000800000d */
[----:B------:R-:W-:-:S05]  /*3b90*/  UISETP.NE.AND.EX UP3, UPT, UR5, URZ, UPT, UP3 ;  /* 0x000000ff0500728c */ /* 0x000fca000bf65330 */
[----:B------:R-:W4:Y:S08]  /*3ba0*/  LDC.64 R16, c[0x0][0xb10] ;  /* 0x0002c400ff107b82 */ /* 0x000f300000000a00 */
[----:B------:R-:W1:Y:S08]  /*3bb0*/  LDC.64 R6, c[0x0][0xb18] ;  /* 0x0002c600ff067b82 */ /* 0x000e700000000a00 */
[----:B------:R-:W1:Y:S08]  /*3bc0*/  LDC.64 R4, c[0x0][0xb28] ;  /* 0x0002ca00ff047b82 */ /* 0x000e700000000a00 */
[----:B--23--:R-:W1:Y:S02]  /*3bd0*/  LDC R19, c[0x0][0x374] ;  /* 0x0000dd00ff137b82 */ /* 0x00ce640000000800 */
.L_x_79:
[C---:B------:R-:W-:Y:S02]  /*3be0*/  LEA R0, R29.reuse, UR7, 0x3 ;  /* 0x000000071d007c11 */ /* 0x040fe4000f8e18ff */
[----:B------:R-:W-:Y:S02]  /*3bf0*/  SHF.L.U32 R2, R28, 0x1f, RZ ;  /* 0x0000001f1c027819 */ /* 0x000fe400000006ff */
[----:B------:R-:W-:Y:S02]  /*3c00*/  LEA R20, R29, UR7, 0x4 ;  /* 0x000000071d147c11 */ /* 0x000fe4000f8e20ff */
[----:B--2---:R-:W2:Y:S02]  /*3c10*/  SYNCS.PHASECHK.TRANS64.TRYWAIT P0, [R0+URZ+0xa0], R2 ;  /* 0x0000a002000075a7 */ /* 0x004ea400080011ff */
[----:B--2---:R-:W-:Y:S05]  /*3c20*/  @!P0 BRA `(.L_x_69) ;  /* 0x0000004000fc8947 */ /* 0x004fea0003800000 */
.L_x_161:
[----:B------:R-:W-:Y:S01]  /*3c30*/  ISETP.GE.AND P0, PT, R26, 0x1, PT ;  /* 0x000000011a00780c */ /* 0x000fe20003f06270 */
[----:B------:R-:W3:Y:S01]  /*3c40*/  LDS.128 R20, [R20+0x130] ;  /* 0x0001300014147984 */ /* 0x000ee20000000c00 */
[----:B--2---:R-:W-:Y:S01]  /*3c50*/  VIADD R0, R0, 0xb0 ;  /* 0x000000b000007836 */ /* 0x004fe20000000000 */
[----:B------:R-:W-:Y:S01]  /*3c60*/  @!PT LDS RZ, [RZ] ;  /* 0x00000000fffff984 */ /* 0x000fe20000000800 */
[----:B------:R-:W-:Y:S01]  /*3c70*/  @!PT LDS RZ, [RZ] ;  /* 0x00000000fffff984 */ /* 0x000fe20000000800 */
[----:B------:R-:W-:Y:S01]  /*3c80*/  @!PT LDS RZ, [RZ] ;  /* 0x00000000fffff984 */ /* 0x000fe20000000800 */
[----:B------:R-:W-:Y:S01]  /*3c90*/  @!PT LDS RZ, [RZ] ;  /* 0x00000000fffff984 */ /* 0x000fe20000000800 */
[----:B------:R2:W-:Y:S06]  /*3ca0*/  MEMBAR.ALL.CTA ;  /* 0x0000000000007992 */ /* 0x0005ec0000008000 */
[----:B--2---:R-:W2:Y:S01]  /*3cb0*/  FENCE.VIEW.ASYNC.S ;  /* 0x00000000000073c6 */ /* 0x004ea20000000000 */
[----:B------:R-:W-:Y:S04]  /*3cc0*/  PRMT R0, RZ, 0x654, R0 ;  /* 0x00000654ff007816 */ /* 0x000fe80000000000 */
[----:B--2---:R2:W-:Y:S01]  /*3cd0*/  SYNCS.ARRIVE.TRANS64.RED.A1T0 RZ, [R0+URZ], RZ ;  /* 0x000000ff00ff79a7 */ /* 0x0045e200081004ff */
[----:B---3--:R-:W-:Y:S11]  /*3ce0*/  LOP3.LUT P3, RZ, R22, 0x1, RZ, 0xc0, !PT ;  /* 0x0000000116ff7812 */ /* 0x008ff6000786c0ff */
[----:B------:R-:W-:Y:S02]  /*3cf0*/  @!UPT UIADD3 URZ, UPT, UPT, URZ, URZ, URZ ;  /* 0x000000fffffff290 */ /* 0x000fe4000fffe0ff */
[----:B------:R-:W-:Y:S02]  /*3d00*/  @P3 MOV R11, R20 ;  /* 0x00000014000b3202 */ /* 0x000fe40000000f00 */
[----:B------:R-:W-:Y:S01]  /*3d10*/  @P3 LOP3.LUT R10, R21, 0xffff, RZ, 0xc0, !PT ;  /* 0x0000ffff150a3812 */ /* 0x000fe200078ec0ff */
[----:B--2---:R-:W-:Y:S06]  /*3d20*/  @!P0 BRA `(.L_x_70) ;  /* 0x0000000000a48947 */ /* 0x004fec0003800000 */
[-C--:B-1----:R-:W-:Y:S01]  /*3d30*/  IMAD.HI.U32 R0, R19, R7.reuse, RZ ;  /* 0x0000000713007227 */ /* 0x082fe200078e00ff */
[----:B------:R-:W-:Y:S02]  /*3d40*/  ISETP.NE.AND P0, PT, R6, 0x1, PT ;  /* 0x000000010600780c */ /* 0x000fe40003f05270 */
[----:B------:R-:W-:Y:S01]  /*3d50*/  ISETP.NE.AND P2, PT, R26, 0x1, PT ;  /* 0x000000011a00780c */ /* 0x000fe20003f45270 */
[----:B----4-:R-:W-:Y:S01]  /*3d60*/  IMAD.HI.U32 R9, R24, R16, RZ ;  /* 0x0000001018097227 */ /* 0x010fe200078e00ff */
[----:B------:R-:W-:Y:S02]  /*3d70*/  SHF.R.U32.HI R0, RZ, R18, R0 ;  /* 0x00000012ff007219 */ /* 0x000fe40000011600 */
[----:B------:R-:W-:Y:S01]  /*3d80*/  ISETP.NE.AND P4, PT, R3, 0x1, PT ;  /* 0x000000010300780c */ /* 0x000fe20003f85270 */
[----:B------:R-:W-:Y:S01]  /*3d90*/  IMAD.HI.U32 R13, R10, R7, RZ ;  /* 0x000000070a0d7227 */ /* 0x000fe200078e00ff */
[----:B------:R-:W-:Y:S02]  /*3da0*/  SHF.R.U32.HI R9, RZ, R17, R9 ;  /* 0x00000011ff097219 */ /* 0x000fe40000011609 */
[----:B------:R-:W-:Y:S01]  /*3db0*/  SEL R0, R19, R0, !P0 ;  /* 0x0000000013007207 */ /* 0x000fe20004000000 */
[----:B------:R-:W-:Y:S01]  /*3dc0*/  IMAD.HI.U32 R12, R11, R16, RZ ;  /* 0x000000100b0c7227 */ /* 0x000fe200078e00ff */
[----:B------:R-:W-:Y:S03]  /*3dd0*/  SEL R9, R24, R9, !P4 ;  /* 0x0000000918097207 */ /* 0x000fe60006000000 */
[-C--:B------:R-:W-:Y:S01]  /*3de0*/  IMAD.HI.U32 R8, R0, R4.reuse, RZ ;  /* 0x0000000400087227 */ /* 0x080fe200078e00ff */
[----:B------:R-:W-:Y:S03]  /*3df0*/  SHF.R.U32.HI R12, RZ, R17, R12 ;  /* 0x00000011ff0c7219 */ /* 0x000fe6000001160c */
[----:B------:R-:W-:Y:S01]  /*3e00*/  IMAD.HI.U32 R2, R9, R4, RZ ;  /* 0x0000000409027227 */ /* 0x000fe200078e00ff */
[-C--:B------:R-:W-:Y:S02]  /*3e10*/  @P2 SHF.R.U32.HI R0, RZ, R5.reuse, R8 ;  /* 0x00000005ff002219 */ /* 0x080fe40000011608 */
[----:B------:R-:W-:Y:S02]  /*3e20*/  SHF.R.U32.HI R8, RZ, R18, R13 ;  /* 0x00000012ff087219 */ /* 0x000fe4000001160d */
[----:B------:R-:W-:Y:S01]  /*3e30*/  @P2 SHF.R.U32.HI R9, RZ, R5, R2 ;  /* 0x00000005ff092219 */ /* 0x000fe20000011602 */
[----:B------:R-:W-:Y:S01]  /*3e40*/  IMAD R0, R26, R0, RZ ;  /* 0x000000001a007224 */ /* 0x000fe200078e02ff */
[----:B------:R-:W-:Y:S02]  /*3e50*/  SEL R8, R10, R8, !P0 ;  /* 0x000000080a087207 */ /* 0x000fe40004000000 */
[----:B------:R-:W-:Y:S01]  /*3e60*/  SEL R2, R11, R12, !P4 ;  /* 0x0000000c0b027207 */ /* 0x000fe20006000000 */
[----:B------:R-:W-:Y:S01]  /*3e70*/  IMAD R12, R26, R9, RZ ;  /* 0x000000091a0c7224 */ /* 0x000fe200078e02ff */
[C---:B------:R-:W-:Y:S01]  /*3e80*/  ISETP.GE.AND P0, PT, R8.reuse, R0, PT ;  /* 0x000000000800720c */ /* 0x040fe20003f06270 */
[----:B------:R-:W-:Y:S03]  /*3e90*/  IMAD.HI.U32 R0, R8, R4, RZ ;  /* 0x0000000408007227 */ /* 0x000fe600078e00ff */
[----:B------:R-:W-:Y:S02]  /*3ea0*/  ISETP.GE.OR P0, PT, R2, R12, P0 ;  /* 0x0000000c0200720c */ /* 0x000fe40000706670 */
[-C--:B------:R-:W-:Y:S04]  /*3eb0*/  SHF.R.U32.HI R0, RZ, R5.reuse, R0 ;  /* 0x00000005ff007219 */ /* 0x080fe80000011600 */
[----:B------:R-:W-:Y:S05]  /*3ec0*/  SEL R13, R8, R0, !P2 ;  /* 0x00000000080d7207 */ /* 0x000fea0005000000 */
[----:B------:R-:W-:Y:S02]  /*3ed0*/  IMAD.MOV R12, RZ, RZ, -R13 ;  /* 0x000000ffff0c7224 */ /* 0x000fe400078e0a0d */
[----:B------:R-:W-:Y:S04]  /*3ee0*/  @!P0 IMAD.HI.U32 R0, R2, R4, RZ ;  /* 0x0000000402008227 */ /* 0x000fe800078e00ff */
[----:B------:R-:W-:Y:S01]  /*3ef0*/  IMAD R12, R26, R12, R8 ;  /* 0x0000000c1a0c7224 */ /* 0x000fe200078e0208 */
[----:B------:R-:W-:Y:S04]  /*3f00*/  @!P0 SHF.R.U32.HI R0, RZ, R5, R0 ;  /* 0x00000005ff008219 */ /* 0x000fe80000011600 */
[----:B------:R-:W-:Y:S04]  /*3f10*/  @!P0 SEL R0, R2, R0, !P2 ;  /* 0x0000000002008207 */ /* 0x000fe80005000000 */
[----:B------:R-:W-:Y:S01]  /*3f20*/  @!P0 IADD3 R13, PT, PT, R13, -R0, RZ ;  /* 0x800000000d0d8210 */ /* 0x000fe20007ffe0ff */
[----:B------:R-:W-:Y:S01]  /*3f30*/  @!P0 IMAD R0, R9, R12, R0 ;  /* 0x0000000c09008224 */ /* 0x000fe200078e0200 */
[----:B------:R-:W-:Y:S01]  /*3f40*/  IADD3 R9, PT, PT, -R8, RZ, RZ ;  /* 0x000000ff08097210 */ /* 0x000fe20007ffe1ff */
[--C-:B------:R-:W-:Y:S02]  /*3f50*/  IMAD.MOV R12, RZ, RZ, -R2.reuse ;  /* 0x000000ffff0c7224 */ /* 0x100fe400078e0a02 */
[----:B------:R-:W-:Y:S02]  /*3f60*/  @!P0 IMAD R8, R13, R26, R2 ;  /* 0x0000001a0d088224 */ /* 0x000fe400078e0202 */
[----:B------:R-:W-:Y:S02]  /*3f70*/  @!P0 IMAD.MOV.U32 R2, RZ, RZ, R0 ;  /* 0x000000ffff028224 */ /* 0x000fe400078e0000 */
[----:B------:R-:W-:Y:S02]  /*3f80*/  IMAD R11, R3, R12, R11 ;  /* 0x0000000c030b7224 */ /* 0x000fe400078e020b */
[----:B------:R-:W-:Y:S02]  /*3f90*/  IMAD R10, R6, R9, R10 ;  /* 0x00000009060a7224 */ /* 0x000fe400078e020a */
[----:B------:R-:W-:Y:S02]  /*3fa0*/  IMAD R11, R2, R3, R11 ;  /* 0x00000003020b7224 */ /* 0x000fe400078e020b */
[----:B------:R-:W-:Y:S02]  /*3fb0*/  IMAD R10, R8, R6, R10 ;  /* 0x00000006080a7224 */ /* 0x000fe400078e020a */
.L_x_70:
[----:B------:R-:W-:Y:S05]  /*3fc0*/  BRA.U UP1, `(.L_x_71) ;  /* 0x0000000101107547 */ /* 0x000fea000b800000 */
[----:B------:R-:W-:Y:S04]  /*3fd0*/  MOV R2, UR6 ;  /* 0x0000000600027c02 */ /* 0x000fe80008000f00 */
[----:B------:R-:W-:Y:S04]  /*3fe0*/  SHF.L.U32 R2, R2, 0x1f, RZ ;  /* 0x0000001f02027819 */ /* 0x000fe800000006ff */
[----:B------:R-:W2:Y:S02]  /*3ff0*/  SYNCS.PHASECHK.TRANS64.TRYWAIT P0, [UR7+0x98], R2 ;  /* 0x00009802ff0075a7 */ /* 0x000ea40008001107 */
[----:B--2---:R-:W-:Y:S05]  /*4000*/  @!P0 BRA `(.L_x_72) ;  /* 0x0000004000188947 */ /* 0x004fea0003800000 */
.L_x_71:
[----:B------:R-:W-:Y:S02]  /*4010*/  R2UR UR35, R15 ;  /* 0x000000000f2372ca */ /* 0x000fe400000e0000 */
[----:B------:R-:W-:Y:S02]  /*4020*/  R2UR UR34, R14 ;  /* 0x000000000e2272ca */ /* 0x000fe400000e0000 */
[----:B------:R-:W-:Y:S02]  /*4030*/  ISETP.NE.U32.AND P2, PT, RZ, UR4, PT ;  /* 0x00000004ff007c0c */ /* 0x000fe4000bf45070 */
[----:B------:R-:W-:Y:S02]  /*4040*/  SHF.L.U32 R14, R30, 0x1f, RZ ;  /* 0x0000001f1e0e7819 */ /* 0x000fe400000006ff */
[----:B------:R-:W-:Y:S05]  /*4050*/  ISETP.NE.AND.EX P2, PT, RZ, UR5, PT, P2 ;  /* 0x00000005ff007c0c */ /* 0x000fea000bf45320 */
[----:B------:R-:W-:Y:S02]  /*4060*/  USHF.L.U32 UR35, UR35, 0x7, URZ ;  /* 0x0000000723237899 */ /* 0x000fe400080006ff */
[----:B------:R-:W-:Y:S01]  /*4070*/  USHF.L.U32 UR34, UR34, 0x6, URZ ;  /* 0x0000000622227899 */ /* 0x000fe200080006ff */
[----:B------:R-:W-:Y:S11]  /*4080*/  BRA.U !UP3, `(.L_x_73) ;  /* 0x000000010b347547 */ /* 0x000ff6000b800000 */
[----:B------:R-:W-:Y:S01]  /*4090*/  UPLOP3.LUT UP0, UPT, UPT, UPT, UP2, 0x80, 0x8 ;  /* 0x000000000008789c */ /* 0x000fe20003f0f020 */
[----:B--2---:R-:W-:Y:S02]  /*40a0*/  HFMA2 R0, -RZ, RZ, 0, 5.9604644775390625e-08 ;  /* 0x00000001ff007431 */ /* 0x004fe400000001ff */
[----:B------:R-:W-:Y:S03]  /*40b0*/  IMAD.MOV.U32 R64, RZ, RZ, 0x1 ;  /* 0x00000001ff407424 */ /* 0x000fe600078e00ff */
[----:B------:R-:W-:Y:S05]  /*40c0*/  PLOP3.LUT P0, PT, PT, PT, UP0, 0x80, 0x8 ;  /* 0x000000000008781c */ /* 0x000fea0003f0f008 */
[----:B------:R-:W2:Y:S01]  /*40d0*/  @UP0 LDCU.64 UR10, c[0x0][0x888] ;  /* 0x00011100ff0a07ac */ /* 0x000ea20008000a00 */
[----:B------:R-:W-:Y:S07]  /*40e0*/  @UP0 UIMAD UR8, UR36, UR4, URZ ;  /* 0x00000004240802a4 */ /* 0x000fee000f8e02ff */
[----:B------:R-:W-:Y:S01]  /*40f0*/  @!P0 PRMT R64, R0, 0x7610, R64 ;  /* 0x0000761000408816 */ /* 0x000fe20000000040 */
[----:B--2---:R-:W-:Y:S03]  /*4100*/  @UP0 UIMAD.WIDE UR10, UR8, 0x4, UR10 ;  /* 0x00000004080a08a5 */ /* 0x004fe6000f8e020a */
[----:B------:R-:W2:Y:S03]  /*4110*/  @!UP0 LDCU UR8, c[0x0][0x880] ;  /* 0x00011000ff0887ac */ /* 0x000ea60008000800 */
[----:B------:R-:W-:Y:S01]  /*4120*/  IMAD.U32 R8, RZ, RZ, UR10 ;  /* 0x0000000aff087e24 */ /* 0x000fe2000f8e00ff */
[----:B------:R-:W-:Y:S05]  /*4130*/  MOV R9, UR11 ;  /* 0x0000000b00097c02 */ /* 0x000fea0008000f00 */
[----:B------:R3:W5:Y:S02]  /*4140*/  @P0 LDG.E R35, desc[UR46][R8.64] ;  /* 0x0000002e08230981 */ /* 0x000764000c1e1900 */
[----:B--23--:R-:W-:Y:S07]  /*4150*/  @!P0 IMAD.U32 R35, RZ, RZ, UR8 ;  /* 0x00000008ff238e24 */ /* 0x00cfee000f8e00ff */
.L_x_73:
[----:B-----5:R-:W-:Y:S01]  /*4160*/  @!P2 FSETP.EQ.AND P0, PT, R35, RZ, PT ;  /* 0x000000ff2300a20b */ /* 0x020fe20003f02000 */
[----:B------:R-:W-:Y:S01]  /*4170*/  @!UPT UIADD3 URZ, UPT, UPT, URZ, URZ, URZ ;  /* 0x000000fffffff290 */ /* 0x000fe2000fffe0ff */
[----:B------:R-:W-:Y:S11]  /*4180*/  @!P2 BRA `(.L_x_74) ;  /* 0x000000000014a947 */ /* 0x000ff60003800000 */
[----:B------:R-:W-:Y:S02]  /*4190*/  LOP3.LUT P2, RZ, R64, 0xff, RZ, 0xc0, !PT ;  /* 0x000000ff40ff7812 */ /* 0x000fe4000784c0ff */
[----:B------:R-:W-:Y:S04]  /*41a0*/  PLOP3.LUT P0, PT, PT, PT, UP0, 0x80, 0x8 ;  /* 0x000000000008781c */ /* 0x000fe80003f0f008 */
[----:B------:R-:W-:Y:S07]  /*41b0*/  PLOP3.LUT P0, PT, P0, PT, PT, 0x8, 0x80 ;  /* 0x000000000080781c */ /* 0x000fee000070e170 */
[----:B------:R-:W-:Y:S11]  /*41c0*/  @P2 FSETP.EQ.AND P0, PT, R35, RZ, PT ;  /* 0x000000ff2300220b */ /* 0x000ff60003f02000 */
[----:B------:R-:W-:Y:S02]  /*41d0*/  @!UPT UIADD3 URZ, UPT, UPT, URZ, URZ, URZ ;  /* 0x000000fffffff290 */ /* 0x000fe4000fffe0ff */
.L_x_74:
[----:B------:R-:W3:Y:S01]  /*41e0*/  SYNCS.PHASECHK.TRANS64.TRYWAIT P2, [UR7+0x70], R14 ;  /* 0x0000700eff0075a7 */ /* 0x000ee20008041107 */
[----:B------:R-:W-:Y:S04]  /*41f0*/  ELECT P4, URZ, PT ;  /* 0x0000000000ff782f */ /* 0x000fe80003880000 */
[----:B------:R-:W-:Y:S11]  /*4200*/  PLOP3.LUT P4, PT, P0, P4, PT, 0xf2, 0x2f ;  /* 0x00000000002f781c */ /* 0x000ff60000789e72 */
[----:B------:R-:W-:Y:S02]  /*4210*/  @!UPT UIADD3 URZ, UPT, UPT, URZ, URZ, URZ ;  /* 0x000000fffffff290 */ /* 0x000fe4000fffe0ff */
[----:B-1----:R-:W-:Y:S05]  /*4220*/  @!P4 IADD3 R8, P0, PT, R32, 0x580, RZ ;  /* 0x000005802008c810 */ /* 0x002fea0007f1e0ff */
[----:B--2---:R-:W-:Y:S01]  /*4230*/  @!P4 IMAD.X R2, RZ, RZ, R33, P0 ;  /* 0x000000ffff02c224 */ /* 0x004fe200000e0621 */
[----:B---3--:R-:W-:Y:S07]  /*4240*/  @!P2 BRA `(.L_x_75) ;  /* 0x0000003c00a0a947 */ /* 0x008fee0003800000 */
.L_x_164:
[----:B------:R-:W-:Y:S01]  /*4250*/  @!P4 R2UR UR8, R2 ;  /* 0x000000000208c2ca */ /* 0x000fe200000e0000 */
[----:B------:R-:W-:Y:S01]  /*4260*/  VOTEU.ALL UP1, P4 ;  /* 0x0000000000ff7886 */ /* 0x000fe20002020000 */
[----:B------:R-:W-:Y:S01]  /*4270*/  @!P4 R2UR UR9, R8 ;  /* 0x000000000809c2ca */ /* 0x000fe200000e0000 */
[----:B-1----:R-:W-:Y:S01]  /*4280*/  @!P4 IMAD.MOV.U32 R0, RZ, RZ, 0x2000 ;  /* 0x00002000ff00c424 */ /* 0x002fe200078e00ff */
[----:B------:R-:W-:Y:S01]  /*4290*/  UMOV UR10, 0x0 ;  /* 0x00000000000a7882 */ /* 0x000fe20000000000 */
[----:B------:R-:W-:Y:S01]  /*42a0*/  UMOV UR11, 0x10000000 ;  /* 0x10000000000b7882 */ /* 0x000fe20000000000 */
[----:B------:R-:W-:Y:S01]  /*42b0*/  @!UP1 UIADD3 UR32, UPT, UPT, UR7, 0x200, URZ ;  /* 0x0000020007209890 */ /* 0x000fe2000fffe0ff */
[----:B------:R-:W-:Y:S06]  /*42c0*/  VOTEU.ALL UP1, P4 ;  /* 0x0000000000ff7886 */ /* 0x000fec0002020000 */
[----:B------:R-:W-:Y:S01]  /*42d0*/  IMAD.U32 R9, RZ, RZ, UR8 ;  /* 0x00000008ff097e24 */ /* 0x000fe2000f8e00ff */
[----:B------:R-:W-:Y:S01]  /*42e0*/  UPRMT UR8, UR37, 0x654, UR33 ;  /* 0x0000065425087896 */ /* 0x000fe20008000021 */
[----:B------:R-:W-:Y:S03]  /*42f0*/  IMAD.U32 R8, RZ, RZ, UR9 ;  /* 0x00000009ff087e24 */ /* 0x000fe6000f8e00ff */
[----:B------:R-:W-:Y:S02]  /*4300*/  @!P4 R2UR UR15, R9 ;  /* 0x00000000090fc2ca */ /* 0x000fe400000e0000 */
[----:B------:R-:W-:Y:S02]  /*4310*/  @!P4 R2UR UR14, R8 ;  /* 0x00000000080ec2ca */ /* 0x000fe400000e0000 */
[----:B------:R-:W-:Y:S05]  /*4320*/  @!P4 IADD3 R8, P0, PT, R32, 0x580, RZ ;  /* 0x000005802008c810 */ /* 0x000fea0007f1e0ff */
[----:B------:R-:W-:Y:S06]  /*4330*/  @!P4 IMAD.X R2, RZ, RZ, R33, P0 ;  /* 0x000000ffff02c224 */ /* 0x000fec00000e0621 */
[----:B------:R1:W-:Y:S01]  /*4340*/  @!UP1 UTMALDG.3D [UR32], [UR14], desc[UR10] ;  /* 0x00000a200e0095b4 */ /* 0x0003e20008011000 */
[----:B------:R1:W-:Y:S01]  /*4350*/  @!P4 SYNCS.ARRIVE.TRANS64.RED.A0TR RZ, [UR7+0x50], R0 ;  /* 0x00005000ffffc9a7 */ /* 0x0003e20008300407 */
[----:B------:R-:W-:Y:S01]  /*4360*/  SYNCS.ARRIVE.TRANS64.RED.A1T0 RZ, [UR8], RZ ;  /* 0x000000ffffff79a7 */ /* 0x000fe20008100408 */
[----:B------:R-:W2:Y:S02]  /*4370*/  SYNCS.PHASECHK.TRANS64.TRYWAIT P2, [UR7+0x78], R14 ;  /* 0x0000780eff0075a7 */ /* 0x000ea40008041107 */
[----:B-12---:R-:W-:Y:S05]  /*4380*/  @!P2 BRA `(.L_x_76) ;  /* 0x0000003c0068a947 */ /* 0x006fea0003800000 */
.L_x_166:
[----:B------:R-:W-:Y:S01]  /*4390*/  @!P4 R2UR UR8, R2 ;  /* 0x000000000208c2ca */ /* 0x000fe200000e0000 */
[----:B------:R-:W-:Y:S01]  /*43a0*/  VOTEU.ALL UP1, P4 ;  /* 0x0000000000ff7886 */ /* 0x000fe20002020000 */
[----:B------:R-:W-:Y:S01]  /*43b0*/  @!P4 R2UR UR9, R8 ;  /* 0x000000000809c2ca */ /* 0x000fe200000e0000 */
[----:B-1----:R-:W-:Y:S01]  /*43c0*/  @!P4 IMAD.MOV.U32 R0, RZ, RZ, 0x2000 ;  /* 0x00002000ff00c424 */ /* 0x002fe200078e00ff */
[----:B------:R-:W-:Y:S01]  /*43d0*/  UMOV UR10, 0x0 ;  /* 0x00000000000a7882 */ /* 0x000fe20000000000 */
[----:B------:R-:W-:Y:S01]  /*43e0*/  UMOV UR11, 0x10000000 ;  /* 0x10000000000b7882 */ /* 0x000fe20000000000 */
[----:B------:R-:W-:Y:S02]  /*43f0*/  @!UP1 UIADD3 UR26, UPT, UPT, UR34, 0x10, URZ ;  /* 0x00000010221a9890 */ /* 0x000fe4000fffe0ff */
[----:B------:R-:W-:Y:S01]  /*4400*/  @!UP1 UIADD3 UR24, UPT, UPT, UR7, 0x2200, URZ ;  /* 0x0000220007189890 */ /* 0x000fe2000fffe0ff */
[----:B------:R-:W-:Y:S01]  /*4410*/  VOTEU.ALL UP1, P4 ;  /* 0x0000000000ff7886 */ /* 0x000fe20002020000 */
[----:B------:R-:W-:Y:S01]  /*4420*/  UMOV UR27, UR35 ;  /* 0x00000023001b7c82 */ /* 0x000fe20008000000 */
[----:B------:R-:W-:Y:S02]  /*4430*/  UMOV UR28, UR36 ;  /* 0x00000024001c7c82 */ /* 0x000fe40008000000 */
        /* <DEDUP_REMOVED lines=12> */
.L_x_168:
[----:B------:R-:W2:Y:S01]  /*4500*/  LDC.64 R12, c[0x0][0xb18] ;  /* 0x0002c600ff0c7b82 */ /* 0x000ea20000000a00 */
[----:B------:R-:W-:Y:S01]  /*4510*/  @!P4 R2UR UR8, R2 ;  /* 0x000000000208c2ca */ /* 0x000fe200000e0000 */
[----:B------:R-:W-:Y:S01]  /*4520*/  VOTEU.ALL UP1, P4 ;  /* 0x0000000000ff7886 */ /* 0x000fe20002020000 */
[----:B------:R-:W-:Y:S01]  /*4530*/  @!P4 R2UR UR9, R8 ;  /* 0x000000000809c2ca */ /* 0x000fe200000e0000 */
[----:B-1----:R-:W-:Y:S01]  /*4540*/  @!P4 IMAD.MOV.U32 R0, RZ, RZ, 0x2000 ;  /* 0x00002000ff00c424 */ /* 0x002fe200078e00ff */
[----:B------:R-:W-:Y:S03]  /*4550*/  UMOV UR10, 0x0 ;  /* 0x00000000000a7882 */ /* 0x000fe60000000000 */
[----:B------:R-:W1:Y:S01]  /*4560*/  @!P1 LDC R2, c[0x0][0xb0c] ;  /* 0x0002c300ff029b82 */ /* 0x000e620000000800 */
[----:B------:R-:W-:Y:S01]  /*4570*/  @!UP1 UIADD3 UR18, UPT, UPT, UR34, 0x20, URZ ;  /* 0x0000002022129890 */ /* 0x000fe2000fffe0ff */
[----:B------:R-:W-:Y:S01]  /*4580*/  @P3 SHF.R.U32.HI R27, RZ, 0x10, R21 ;  /* 0x00000010ff1b3819 */ /* 0x000fe20000011615 */
[----:B------:R-:W-:Y:S01]  /*4590*/  @!UP1 UIADD3 UR16, UPT, UPT, UR7, 0x4200, URZ ;  /* 0x0000420007109890 */ /* 0x000fe2000fffe0ff */
[----:B------:R-:W-:Y:S01]  /*45a0*/  VIADD R29, R29, 0x1 ;  /* 0x000000011d1d7836 */ /* 0x000fe20000000000 */
[----:B------:R-:W-:Y:S01]  /*45b0*/  VOTEU.ALL UP1, P4 ;  /* 0x0000000000ff7886 */ /* 0x000fe20002020000 */
[----:B------:R-:W-:Y:S01]  /*45c0*/  UMOV UR11, 0x10000000 ;  /* 0x10000000000b7882 */ /* 0x000fe20000000000 */
[----:B------:R-:W-:Y:S01]  /*45d0*/  UMOV UR19, UR35 ;  /* 0x0000002300137c82 */ /* 0x000fe20008000000 */
[----:B------:R-:W-:Y:S01]  /*45e0*/  IMAD.U32 R9, RZ, RZ, UR8 ;  /* 0x00000008ff097e24 */ /* 0x000fe2000f8e00ff */
[----:B------:R-:W-:Y:S01]  /*45f0*/  UMOV UR20, UR36 ;  /* 0x0000002400147c82 */ /* 0x000fe20008000000 */
[----:B------:R-:W-:Y:S01]  /*4600*/  IMAD.U32 R8, RZ, RZ, UR9 ;  /* 0x00000009ff087e24 */ /* 0x000fe2000f8e00ff */
[----:B------:R-:W-:Y:S02]  /*4610*/  UPRMT UR8, UR37, 0x654, UR17 ;  /* 0x0000065425087896 */ /* 0x000fe40008000011 */
[----:B------:R-:W-:Y:S02]  /*4620*/  @!P4 R2UR UR15, R9 ;  /* 0x00000000090fc2ca */ /* 0x000fe400000e0000 */
[----:B------:R-:W-:Y:S02]  /*4630*/  @!P4 R2UR UR14, R8 ;  /* 0x00000000080ec2ca */ /* 0x000fe400000e0000 */
[----:B------:R-:W3:Y:S11]  /*4640*/  LDC.64 R8, c[0x0][0xb10] ;  /* 0x0002c400ff087b82 */ /* 0x000ef60000000a00 */
[----:B------:R1:W-:Y:S01]  /*4650*/  @!UP1 UTMALDG.3D [UR16], [UR14], desc[UR10] ;  /* 0x00000a100e0095b4 */ /* 0x0003e20008011000 */
[----:B------:R5:W-:Y:S01]  /*4660*/  @!P4 SYNCS.ARRIVE.TRANS64.RED.A0TR RZ, [UR7+0x60], R0 ;  /* 0x00006000ffffc9a7 */ /* 0x000be20008300407 */
[C---:B---3--:R-:W-:Y:S01]  /*4670*/  @!P1 IMAD.HI.U32 R8, R11.reuse, R8, RZ ;  /* 0x000000080b089227 */ /* 0x048fe200078e00ff */
[----:B--2---:R-:W-:Y:S02]  /*4680*/  @!P1 ISETP.NE.AND P0, PT, R12, 0x1, PT ;  /* 0x000000010c00980c */ /* 0x004fe40003f05270 */
[----:B-1----:R-:W-:Y:S01]  /*4690*/  @!P1 ISETP.NE.AND P2, PT, R2, 0x1, PT ;  /* 0x000000010200980c */ /* 0x002fe20003f45270 */
[----:B------:R-:W-:Y:S01]  /*46a0*/  SYNCS.ARRIVE.TRANS64.RED.A1T0 RZ, [UR8], RZ ;  /* 0x000000ffffff79a7 */ /* 0x000fe20008100408 */
[C---:B------:R-:W-:Y:S01]  /*46b0*/  @!P1 IMAD.HI.U32 R13, R10.reuse, R13, RZ ;  /* 0x0000000d0a0d9227 */ /* 0x040fe200078e00ff */
[----:B------:R-:W-:Y:S04]  /*46c0*/  @!P1 SHF.R.U32.HI R8, RZ, R9, R8 ;  /* 0x00000009ff089219 */ /* 0x000fe80000011608 */
[----:B------:R-:W-:Y:S01]  /*46d0*/  @!P1 SEL R8, R11, R8, !P2 ;  /* 0x000000080b089207 */ /* 0x000fe20005000000 */
[----:B------:R-:W1:Y:S01]  /*46e0*/  SYNCS.PHASECHK.TRANS64.TRYWAIT P5, [UR7+0x88], R14 ;  /* 0x0000880eff0075a7 */ /* 0x000e6200080a1107 */
[----:B-----5:R-:W2:Y:S02]  /*46f0*/  @!P1 LDC R0, c[0x0][0xb20] ;  /* 0x0002c800ff009b82 */ /* 0x020ea40000000800 */
[----:B--2---:R-:W-:Y:S04]  /*4700*/  @!P1 SHF.R.U32.HI R0, RZ, R0, R13 ;  /* 0x00000000ff009219 */ /* 0x004fe8000001160d */
[----:B------:R-:W-:Y:S05]  /*4710*/  @!P1 SEL R9, R10, R0, !P0 ;  /* 0x000000000a099207 */ /* 0x000fea0004000000 */
[----:B------:R-:W-:Y:S02]  /*4720*/  @!P1 IMAD.IADD R0, R9, 0x1, -R8 ;  /* 0x0000000109009824 */ /* 0x000fe400078e0a08 */
[----:B------:R-:W-:Y:S02]  /*4730*/  @!P1 IMAD.IADD R8, R8, 0x1, -R9 ;  /* 0x0000000108089824 */ /* 0x000fe400078e0a09 */
[----:B------:R-:W-:Y:S02]  /*4740*/  @!P1 IMAD R11, R0, R2, R11 ;  /* 0x00000002000b9224 */ /* 0x000fe400078e020b */
[----:B------:R-:W-:Y:S01]  /*4750*/  @!P1 IMAD R10, R8, R12, R10 ;  /* 0x0000000c080a9224 */ /* 0x000fe200078e020a */
[----:B-1----:R-:W-:Y:S06]  /*4760*/  @!P5 BRA `(.L_x_78) ;  /* 0x0000003800a0d947 */ /* 0x002fec0003800000 */
.L_x_170:
[----:B------:R-:W-:Y:S01]  /*4770*/  @!P4 IADD3 R2, P0, PT, R32, 0x580, RZ ;  /* 0x000005802002c810 */ /* 0x000fe20007f1e0ff */
[----:B------:R-:W-:Y:S01]  /*4780*/  VOTEU.ALL UP1, P4 ;  /* 0x0000000000ff7886 */ /* 0x000fe20002020000 */
[----:B------:R-:W-:Y:S01]  /*4790*/  UMOV UR18, 0x0 ;  /* 0x0000000000127882 */ /* 0x000fe20000000000 */
[----:B------:R-:W-:Y:S01]  /*47a0*/  UMOV UR19, 0x10000000 ;  /* 0x1000000000137882 */ /* 0x000fe20000000000 */
[----:B------:R-:W-:Y:S01]  /*47b0*/  @!P4 R2UR UR9, R2 ;  /* 0x000000000209c2ca */ /* 0x000fe200000e0000 */
[----:B-1----:R-:W-:Y:S01]  /*47c0*/  @!P4 IMAD.X R0, RZ, RZ, R33, P0 ;  /* 0x000000ffff00c224 */ /* 0x002fe200000e0621 */
[----:B------:R-:W-:Y:S01]  /*47d0*/  @!UP1 UIADD3 UR10, UPT, UPT, UR34, 0x30, URZ ;  /* 0x00000030220a9890 */ /* 0x000fe2000fffe0ff */
[----:B------:R-:W-:Y:S01]  /*47e0*/  ISETP.NE.AND P0, PT, R29, 0x2, PT ;  /* 0x000000021d00780c */ /* 0x000fe20003f05270 */
[----:B------:R-:W-:Y:S01]  /*47f0*/  UMOV UR11, UR35 ;  /* 0x00000023000b7c82 */ /* 0x000fe20008000000 */
[----:B------:R-:W-:Y:S01]  /*4800*/  UMOV UR12, UR36 ;  /* 0x00000024000c7c82 */ /* 0x000fe20008000000 */
[----:B------:R-:W-:Y:S01]  /*4810*/  @!P4 R2UR UR8, R0 ;  /* 0x000000000008c2ca */ /* 0x000fe200000e0000 */
[----:B------:R-:W-:Y:S01]  /*4820*/  IMAD.IADD R14, R10, 0x1, R62 ;  /* 0x000000010a0e7824 */ /* 0x000fe200078e023e */
[----:B------:R-:W-:Y:S01]  /*4830*/  @P3 R2UR UR36, R27 ;  /* 0x000000001b2432ca */ /* 0x000fe200000e0000 */
[----:B------:R-:W-:Y:S01]  /*4840*/  IMAD.IADD R15, R11, 0x1, R63 ;  /* 0x000000010b0f7824 */ /* 0x000fe200078e023f */
[----:B------:R-:W-:Y:S02]  /*4850*/  SEL R0, RZ, 0x1, P0 ;  /* 0x00000001ff007807 */ /* 0x000fe40000000000 */
[----:B------:R-:W-:Y:S01]  /*4860*/  LOP3.LUT R30, R30, 0x1, RZ, 0x3c, !PT ;  /* 0x000000011e1e7812 */ /* 0x000fe200078e3cff */
[----:B------:R-:W-:Y:S01]  /*4870*/  IMAD.U32 R8, RZ, RZ, UR9 ;  /* 0x00000009ff087e24 */ /* 0x000fe2000f8e00ff */
[----:B------:R-:W-:Y:S01]  /*4880*/  @!UP1 UIADD3 UR9, UPT, UPT, UR7, 0x68, URZ ;  /* 0x0000006807099890 */ /* 0x000fe2000fffe0ff */
[----:B------:R-:W-:Y:S02]  /*4890*/  LOP3.LUT R28, R28, R0, RZ, 0x3c, !PT ;  /* 0x000000001c1c7212 */ /* 0x000fe400078e3cff */
[----:B------:R-:W-:Y:S02]  /*48a0*/  SEL R29, R29, RZ, P0 ;  /* 0x000000ff1d1d7207 */ /* 0x000fe40000000000 */
[----:B------:R-:W-:Y:S01]  /*48b0*/  IMAD.U32 R9, RZ, RZ, UR8 ;  /* 0x00000008ff097e24 */ /* 0x000fe2000f8e00ff */
[----:B------:R-:W-:Y:S01]  /*48c0*/  @!P4 R2UR UR14, R8 ;  /* 0x00000000080ec2ca */ /* 0x000fe200000e0000 */
[----:B------:R-:W-:Y:S01]  /*48d0*/  @!UP1 UIADD3 UR8, UPT, UPT, UR7, 0x6200, URZ ;  /* 0x0000620007089890 */ /* 0x000fe2000fffe0ff */
[----:B------:R-:W-:Y:S02]  /*48e0*/  VOTEU.ALL UP1, P4 ;  /* 0x0000000000ff7886 */ /* 0x000fe40002020000 */
[----:B------:R-:W-:Y:S11]  /*48f0*/  @!P4 R2UR UR15, R9 ;  /* 0x00000000090fc2ca */ /* 0x000ff600000e0000 */
[----:B------:R-:W-:Y:S02]  /*4900*/  @!UPT UIADD3 URZ, UPT, UPT, URZ, URZ, URZ ;  /* 0x000000fffffff290 */ /* 0x000fe4000fffe0ff */
[----:B------:R2:W-:Y:S01]  /*4910*/  @!UP1 UTMALDG.3D [UR8], [UR14], desc[UR18] ;  /* 0x000012080e0095b4 */ /* 0x0005e20008011000 */
[----:B------:R2:W-:Y:S01]  /*4920*/  @!P4 SYNCS.ARRIVE.TRANS64.RED.A0TR RZ, [UR7+0x68], R25 ;  /* 0x00006819ffffc9a7 */ /* 0x0005e20008300407 */
[----:B------:R-:W-:Y:S01]  /*4930*/  UPLOP3.LUT UP1, UPT, UPT, UPT, UPT, 0x80, 0x8 ;  /* 0x000000000008789c */ /* 0x000fe20003f2f070 */
[----:B------:R-:W-:Y:S01]  /*4940*/  SYNCS.ARRIVE.TRANS64.RED.A1T0 RZ, [UR13], RZ ;  /* 0x000000ffffff79a7 */ /* 0x000fe2000810040d */
[----:B------:R-:W-:Y:S09]  /*4950*/  @P3 BRA `(.L_x_79) ;  /* 0xfffffff000a03947 */ /* 0x000ff2000383ffff */
[----:B------:R-:W-:-:S04]  /*4960*/  SHF.L.U32 R2, R30, 0x1f, RZ ;  /* 0x0000001f1e027819 */ /* 0x000fc800000006ff */
[----:B------:R-:W1:Y:S02]  /*4970*/  SYNCS.PHASECHK.TRANS64.TRYWAIT P0, [UR7+0x70], R2 ;  /* 0x00007002ff0075a7 */ /* 0x000e640008001107 */
[----:B-1----:R-:W-:Y:S05]  /*4980*/  @!P0 BRA `(.L_x_80) ;  /* 0x0000003800308947 */ /* 0x002fea0003800000 */
.L_x_172:
[----:B------:R-:W3:Y:S02]  /*4990*/  SYNCS.PHASECHK.TRANS64.TRYWAIT P0, [UR7+0x78], R2 ;  /* 0x00007802ff0075a7 */ /* 0x000ee40008001107 */
[----:B---3--:R-:W-:Y:S05]  /*49a0*/  @!P0 BRA `(.L_x_81) ;  /* 0x0000003800408947 */ /* 0x008fea0003800000 */
.L_x_174:
[----:B------:R-:W3:Y:S02]  /*49b0*/  SYNCS.PHASECHK.TRANS64.TRYWAIT P0, [UR7+0x80], R2 ;  /* 0x00008002ff0075a7 */ /* 0x000ee40008001107 */
[----:B---3--:R-:W-:Y:S05]  /*49c0*/  @!P0 BRA `(.L_x_82) ;  /* 0x0000003800508947 */ /* 0x008fea0003800000 */
.L_x_176:
[----:B-1----:R-:W-:-:S07]  /*49d0*/  MOV R0, UR7 ;  /* 0x0000000700007c02 */ /* 0x002fce0008000f00 */
.L_x_83:
[----:B-1----:R-:W-:-:S04]  /*49e0*/  SHF.L.U32 R2, R30, 0x1f, RZ ;  /* 0x0000001f1e027819 */ /* 0x002fc800000006ff */
[----:B------:R1:W3:Y:S03]  /*49f0*/  SYNCS.PHASECHK.TRANS64.TRYWAIT P0, [R0+URZ+0x88], R2 ;  /* 0x00008802000075a7 */ /* 0x0002e600080011ff */
[----:B---3--:R-:W-:Y:S05]  /*4a00*/  @!P0 NANOSLEEP.SYNCS 0x989680 ;  /* 0x009896800000895d */ /* 0x008fea0003900000 */
[----:B------:R-:W3:Y:S02]  /*4a10*/  @!P0 SYNCS.PHASECHK.TRANS64 P0, [R0+URZ+0x88], R2 ;  /* 0x00008802000085a7 */ /* 0x000ee400080010ff */
[----:B--23--:R-:W-:Y:S05]  /*4a20*/  @P0 EXIT ;  /* 0x000000000000094d */ /* 0x00cfea0003800000 */
[----:B------:R-:W-:Y:S05]  /*4a30*/  BRA `(.L_x_83) ;  /* 0xfffffffc00e87947 */ /* 0x000fea000383ffff */
.L_x_68:
[----:B------:R-:W-:-:S06]  /*4a40*/  UISETP.GE.AND UP1, UPT, UR8, 0x4, UPT ;  /* 0x000000040800788c */ /* 0x000fcc000bf26270 */
[----:B------:R-:W-:-:S13]  /*4a50*/  PLOP3.LUT P0, PT, PT, PT, UP1, 0x80, 0x8 ;  /* 0x000000000008781c */ /* 0x000fda0003f0f018 */
[----:B------:R-:W-:Y:S05]  /*4a60*/  @!P0 EXIT ;  /* 0x000000000000894d */ /* 0x000fea0003800000 */
[----:B------:R-:W-:Y:S01]  /*4a70*/  BAR.SYNC.DEFER_BLOCKING 0x6, 0xa0 ;  /* 0x0182800000007b1d */ /* 0x000fe20000010000 */
[C---:B------:R-:W-:Y:S01]  /*4a80*/  IMAD.SHL.U32 R2, R77.reuse, 0x10, RZ ;  /* 0x000000104d027824 */ /* 0x040fe200078e00ff */
[C---:B------:R-:W-:Y:S01]  /*4a90*/  SHF.L.U32 R32, R77.reuse, 0x10, RZ ;  /* 0x000000104d207819 */ /* 0x040fe200000006ff */
[C---:B------:R-:W-:Y:S01]  /*4aa0*/  IMAD.SHL.U32 R76, R77.reuse, 0x2, RZ ;  /* 0x000000024d4c7824 */ /* 0x040fe200078e00ff */
[C---:B------:R-:W-:Y:S01]  /*4ab0*/  LOP3.LUT R78, R77.reuse, 0x60, RZ, 0xc0, !PT ;  /* 0x000000604d4e7812 */ /* 0x040fe200078ec0ff */
[----:B------:R-:W-:Y:S01]  /*4ac0*/  HFMA2 R73, -RZ, RZ, 0, 5.9604644775390625e-08 ;  /* 0x00000001ff497431 */ /* 0x000fe200000001ff */
[----:B------:R-:W-:Y:S02]  /*4ad0*/  UMOV UR48, 0x400 ;  /* 0x0000040000307882 */ /* 0x000fe40000000000 */
[----:B------:R-:W1:Y:S01]  /*4ae0*/  LDC R67, c[0x0][0x370] ;  /* 0x0000dc00ff437b82 */ /* 0x000e620000000800 */
[----:B------:R-:W-:Y:S01]  /*4af0*/  ULEA UR48, UR37, UR48, 0x18 ;  /* 0x0000003025307291 */ /* 0x000fe2000f8ec0ff */
[----:B------:R-:W-:Y:S01]  /*4b00*/  LOP3.LUT R3, R2, 0x60, RZ, 0xc0, !PT ;  /* 0x0000006002037812 */ /* 0x000fe200078ec0ff */
[----:B------:R-:W-:Y:S01]  /*4b10*/  HFMA2 R71, -RZ, RZ, 0, 0 ;  /* 0x00000000ff477431 */ /* 0x000fe200000001ff */
[----:B------:R-:W-:Y:S01]  /*4b20*/  LOP3.LUT R75, R77, 0x2, RZ, 0xc0, !PT ;  /* 0x000000024d4b7812 */ /* 0x000fe200078ec0ff */
[----:B------:R-:W-:Y:S01]  /*4b30*/  UIADD3 UR4, UPT, UPT, UR48, 0x200, URZ ;  /* 0x0000020030047890 */ /* 0x000fe2000fffe0ff */
[----:B------:R-:W-:Y:S01]  /*4b40*/  LOP3.LUT R76, R3, 0xc, R76, 0xf8, !PT ;  /* 0x0000000c034c7812 */ /* 0x000fe200078ef84c */
[----:B------:R-:W-:Y:S01]  /*4b50*/  IMAD.MOV.U32 R31, RZ, RZ, RZ ;  /* 0x000000ffff1f7224 */ /* 0x000fe200078e00ff */
[----:B------:R-:W2:Y:S01]  /*4b60*/  LDC R28, c[0x0][0xb0c] ;  /* 0x0002c300ff1c7b82 */ /* 0x000ea20000000800 */
[----:B------:R-:W-:Y:S01]  /*4b70*/  LOP3.LUT R32, R32, 0x600000, RZ, 0xc0, !PT ;  /* 0x0060000020207812 */ /* 0x000fe200078ec0ff */
[----:B------:R-:W-:Y:S01]  /*4b80*/  IMAD.MOV.U32 R81, RZ, RZ, RZ ;  /* 0x000000ffff517224 */ /* 0x000fe200078e00ff */
[----:B------:R-:W-:Y:S01]  /*4b90*/  LOP3.LUT R76, R76, 0x790, R2, 0xf8, !PT ;  /* 0x000007904c4c7812 */ /* 0x000fe200078ef802 */
[----:B------:R-:W-:Y:S01]  /*4ba0*/  IMAD.U32 R69, RZ, RZ, UR4 ;  /* 0x00000004ff457e24 */ /* 0x000fe2000f8e00ff */
[----:B------:R-:W-:Y:S01]  /*4bb0*/  LOP3.LUT R77, R77, 0x4, RZ, 0xc0, !PT ;  /* 0x000000044d4d7812 */ /* 0x000fe200078ec0ff */
[----:B------:R-:W4:Y:S01]  /*4bc0*/  LDCU.64 UR52, c[0x0][0x348] ;  /* 0x00006900ff3477ac */ /* 0x000f220008000a00 */
[----:B------:R-:W-:Y:S01]  /*4bd0*/  MOV R72, RZ ;  /* 0x000000ff00487202 */ /* 0x000fe20000000f00 */
[----:B------:R-:W1:Y:S01]  /*4be0*/  LDC R65, c[0x0][0xb20] ;  /* 0x0002c800ff417b82 */ /* 0x000e620000000800 */
[----:B------:R-:W3:Y:S01]  /*4bf0*/  LDS R0, [UR48+0x150] ;  /* 0x00015030ff007984 */ /* 0x000ee20008000800 */
[----:B------:R-:W-:Y:S01]  /*4c00*/  IMAD R76, R76, 0x4, R69 ;  /* 0x000000044c4c7824 */ /* 0x000fe200078e0245 */
[----:B------:R-:W1:Y:S03]  /*4c10*/  LDCU.64 UR38, c[0x0][0x888] ;  /* 0x00011100ff2677ac */ /* 0x000e660008000a00 */
[--C-:B------:R-:W-:Y:S01]  /*4c20*/  IMAD R75, R75, -0x10, R76.reuse ;  /* 0xfffffff04b4b7824 */ /* 0x100fe200078e024c */
[----:B------:R-:W1:Y:S01]  /*4c30*/  LDCU.64 UR44, c[0x0][0x890] ;  /* 0x00011200ff2c77ac */ /* 0x000e620008000a00 */
[----:B------:R-:W1:Y:S01]  /*4c40*/  LDC R27, c[0x0][0xb30] ;  /* 0x0002cc00ff1b7b82 */ /* 0x000e620000000800 */
[----:B------:R-:W-:Y:S01]  /*4c50*/  IMAD R74, R77, -0x10, R76 ;  /* 0xfffffff04d4a7824 */ /* 0x000fe200078e024c */
[----:B------:R-:W-:Y:S01]  /*4c60*/  UMOV UR49, URZ ;  /* 0x000000ff00317c82 */ /* 0x000fe20008000000 */
[----:B------:R-:W-:-:S05]  /*4c70*/  UMOV UR51, URZ ;  /* 0x000000ff00337c82 */ /* 0x000fca0008000000 */
[----:B------:R-:W1:Y:S08]  /*4c80*/  LDC.64 R60, c[0x0][0xb10] ;  /* 0x0002c400ff3c7b82 */ /* 0x000e700000000a00 */
[----:B------:R-:W1:Y:S08]  /*4c90*/  LDC.64 R24, c[0x0][0xb18] ;  /* 0x0002c600ff187b82 */ /* 0x000e700000000a00 */
[----:B------:R-:W1:Y:S08]  /*4ca0*/  LDC.64 R22, c[0x0][0xb28] ;  /* 0x0002ca00ff167b82 */ /* 0x000e700000000a00 */
[----:B------:R-:W1:Y:S01]  /*4cb0*/  LDC.64 R58, c[0x0][0x8b0] ;  /* 0x00022c00ff3a7b82 */ /* 0x000e620000000a00 */
[----:B---3--:R-:W-:-:S07]  /*4cc0*/  IMAD.IADD R32, R0, 0x1, R32 ;  /* 0x0000000100207824 */ /* 0x008fce00078e0220 */
[----:B------:R-:W3:Y:S08]  /*4cd0*/  LDC.64 R56, c[0x0][0x8a8] ;  /* 0x00022a00ff387b82 */ /* 0x000ef00000000a00 */
[----:B--2-4-:R-:W1:Y:S02]  /*4ce0*/  LDC R66, c[0x0][0x374] ;  /* 0x0000dd00ff427b82 */ /* 0x014e640000000800 */
.L_x_127:
[----:B------:R-:W-:Y:S02]  /*4cf0*/  LEA R0, R81, UR48, 0x3 ;  /* 0x0000003051007c11 */ /* 0x000fe4000f8e18ff */
[----:B------:R-:W-:Y:S02]  /*4d00*/  SHF.L.U32 R2, R71, 0x1f, RZ ;  /* 0x0000001f47027819 */ /* 0x000fe400000006ff */
[----:B------:R-:W-:Y:S02]  /*4d10*/  LEA R16, R81, UR48, 0x4 ;  /* 0x0000003051107c11 */ /* 0x000fe4000f8e20ff */
[----:B------:R-:W2:Y:S02]  /*4d20*/  SYNCS.PHASECHK.TRANS64.TRYWAIT P0, [R0+URZ+0xa0], R2 ;  /* 0x0000a002000075a7 */ /* 0x000ea400080011ff */
[----:B--23--:R-:W-:Y:S05]  /*4d30*/  @!P0 BRA `(.L_x_84) ;  /* 0x00000034008c8947 */ /* 0x00cfea0003800000 */
.L_x_177:
[----:B------:R-:W4:Y:S01]  /*4d40*/  LDC.64 R10, c[0x0][0xb10] ;  /* 0x0002c400ff0a7b82 */ /* 0x000f220000000a00 */
[----:B------:R-:W3:Y:S01]  /*4d50*/  LDS.128 R16, [R16+0x130] ;  /* 0x0001300010107984 */ /* 0x000ee20000000c00 */
[----:B-1----:R-:W-:Y:S01]  /*4d60*/  ISETP.NE.AND P1, PT, R27, 0x1, PT ;  /* 0x000000011b00780c */ /* 0x002fe20003f25270 */
[----:B--2---:R-:W-:Y:S01]  /*4d70*/  VIADD R0, R0, 0xb0 ;  /* 0x000000b000007836 */ /* 0x004fe20000000000 */
[----:B------:R-:W-:Y:S04]  /*4d80*/  ISETP.GE.AND P0, PT, R26, 0x1, PT ;  /* 0x000000011a00780c */ /* 0x000fe80003f06270 */
[----:B------:R-:W1:Y:S01]  /*4d90*/  LDC.64 R8, c[0x0][0xb18] ;  /* 0x0002c600ff087b82 */ /* 0x000e620000000a00 */
[----:B------:R-:W-:Y:S01]  /*4da0*/  PRMT R0, RZ, 0x654, R0 ;  /* 0x00000654ff007816 */ /* 0x000fe20000000000 */
[----:B------:R-:W-:Y:S01]  /*4db0*/  @!PT LDS RZ, [RZ] ;  /* 0x00000000fffff984 */ /* 0x000fe20000000800 */
[----:B------:R-:W-:Y:S01]  /*4dc0*/  @!PT LDS RZ, [RZ] ;  /* 0x00000000fffff984 */ /* 0x000fe20000000800 */
[----:B------:R-:W-:Y:S01]  /*4dd0*/  @!PT LDS RZ, [RZ] ;  /* 0x00000000fffff984 */ /* 0x000fe20000000800 */
[----:B------:R-:W-:Y:S01]  /*4de0*/  @!PT LDS RZ, [RZ] ;  /* 0x00000000fffff984 */ /* 0x000fe20000000800 */
[----:B------:R2:W-:Y:S06]  /*4df0*/  MEMBAR.ALL.CTA ;  /* 0x0000000000007992 */ /* 0x0005ec0000008000 */
[----:B--2---:R-:W2:Y:S01]  /*4e00*/  FENCE.VIEW.ASYNC.S ;  /* 0x00000000000073c6 */ /* 0x004ea20000000000 */
[----:B------:R-:W1:Y:S08]  /*4e10*/  @!P1 LDC R12, c[0x0][0xb20] ;  /* 0x0002c800ff0c9b82 */ /* 0x000e700000000800 */
[----:B------:R-:W1:Y:S01]  /*4e20*/  @!P1 LDC R7, c[0x0][0xb0c] ;  /* 0x0002c300ff079b82 */ /* 0x000e620000000800 */
[----:B--2---:R2:W-:Y:S01]  /*4e30*/  SYNCS.ARRIVE.TRANS64.RED.A1T0 RZ, [R0+URZ], RZ ;  /* 0x000000ff00ff79a7 */ /* 0x0045e200081004ff */
[----:B---3--:R-:W-:Y:S04]  /*4e40*/  LOP3.LUT P4, RZ, R18, 0x1, RZ, 0xc0, !PT ;  /* 0x0000000112ff7812 */ /* 0x008fe8000788c0ff */
[----:B------:R-:W-:Y:S09]  /*4e50*/  P2R R79, PR, RZ, 0x10 ;  /* 0x00000010ff4f7803 */ /* 0x000ff20000000000 */
[----:B------:R-:W-:Y:S02]  /*4e60*/  @P4 MOV R30, R16 ;  /* 0x00000010001e4202 */ /* 0x000fe40000000f00 */
[----:B------:R-:W-:Y:S01]  /*4e70*/  @P4 LOP3.LUT R29, R17, 0xffff, RZ, 0xc0, !PT ;  /* 0x0000ffff111d4812 */ /* 0x000fe200078ec0ff */
[----:B--2-4-:R-:W-:Y:S06]  /*4e80*/  @!P0 BRA `(.L_x_85) ;  /* 0x0000000000a48947 */ /* 0x014fec0003800000 */
[----:B------:R-:W-:Y:S01]  /*4e90*/  IMAD.HI.U32 R0, R66, R25, RZ ;  /* 0x0000001942007227 */ /* 0x000fe200078e00ff */
[----:B------:R-:W-:Y:S02]  /*4ea0*/  ISETP.NE.AND P0, PT, R24, 0x1, PT ;  /* 0x000000011800780c */ /* 0x000fe40003f05270 */
[----:B------:R-:W-:Y:S01]  /*4eb0*/  ISETP.NE.AND P2, PT, R26, 0x1, PT ;  /* 0x000000011a00780c */ /* 0x000fe20003f45270 */
[----:B------:R-:W-:Y:S01]  /*4ec0*/  IMAD.HI.U32 R4, R67, R60, RZ ;  /* 0x0000003c43047227 */ /* 0x000fe200078e00ff */
[----:B------:R-:W-:Y:S02]  /*4ed0*/  SHF.R.U32.HI R0, RZ, R65, R0 ;  /* 0x00000041ff007219 */ /* 0x000fe40000011600 */
[----:B------:R-:W-:Y:S01]  /*4ee0*/  ISETP.NE.AND P3, PT, R28, 0x1, PT ;  /* 0x000000011c00780c */ /* 0x000fe20003f65270 */
[----:B------:R-:W-:Y:S01]  /*4ef0*/  IMAD.HI.U32 R6, R29, R25, RZ ;  /* 0x000000191d067227 */ /* 0x000fe200078e00ff */
[-C--:B------:R-:W-:Y:S02]  /*4f00*/  SHF.R.U32.HI R4, RZ, R61.reuse, R4 ;  /* 0x0000003dff047219 */ /* 0x080fe40000011604 */
[----:B------:R-:W-:Y:S01]  /*4f10*/  SEL R0, R66, R0, !P0 ;  /* 0x0000000042007207 */ /* 0x000fe20004000000 */
[----:B------:R-:W-:Y:S01]  /*4f20*/  IMAD.HI.U32 R5, R30, R60, RZ ;  /* 0x0000003c1e057227 */ /* 0x000fe200078e00ff */
[----:B------:R-:W-:Y:S03]  /*4f30*/  SEL R4, R67, R4, !P3 ;  /* 0x0000000443047207 */ /* 0x000fe60005800000 */
[-C--:B------:R-:W-:Y:S01]  /*4f40*/  IMAD.HI.U32 R3, R0, R22.reuse, RZ ;  /* 0x0000001600037227 */ /* 0x080fe200078e00ff */
[----:B------:R-:W-:Y:S03]  /*4f50*/  SHF.R.U32.HI R5, RZ, R61, R5 ;  /* 0x0000003dff057219 */ /* 0x000fe60000011605 */
[----:B------:R-:W-:Y:S01]  /*4f60*/  IMAD.HI.U32 R2, R4, R22, RZ ;  /* 0x0000001604027227 */ /* 0x000fe200078e00ff */
[----:B------:R-:W-:Y:S02]  /*4f70*/  @P2 SHF.R.U32.HI R0, RZ, R23, R3 ;  /* 0x00000017ff002219 */ /* 0x000fe40000011603 */
[----:B------:R-:W-:Y:S02]  /*4f80*/  SHF.R.U32.HI R3, RZ, R65, R6 ;  /* 0x00000041ff037219 */ /* 0x000fe40000011606 */
[----:B------:R-:W-:Y:S01]  /*4f90*/  @P2 SHF.R.U32.HI R4, RZ, R23, R2 ;  /* 0x00000017ff042219 */ /* 0x000fe20000011602 */
[----:B------:R-:W-:Y:S01]  /*4fa0*/  IMAD R0, R26, R0, RZ ;  /* 0x000000001a007224 */ /* 0x000fe200078e02ff */
[----:B------:R-:W-:Y:S02]  /*4fb0*/  SEL R3, R29, R3, !P0 ;  /* 0x000000031d037207 */ /* 0x000fe40004000000 */
[----:B------:R-:W-:Y:S01]  /*4fc0*/  SEL R2, R30, R5, !P3 ;  /* 0x000000051e027207 */ /* 0x000fe20005800000 */
[----:B------:R-:W-:Y:S01]  /*4fd0*/  IMAD R5, R26, R4, RZ ;  /* 0x000000041a057224 */ /* 0x000fe200078e02ff */
[C---:B------:R-:W-:Y:S01]  /*4fe0*/  ISETP.GE.AND P0, PT, R3.reuse, R0, PT ;  /* 0x000000000300720c */ /* 0x040fe20003f06270 */
[C---:B------:R-:W-:Y:S03]  /*4ff0*/  IMAD.HI.U32 R0, R3.reuse, R22, RZ ;  /* 0x0000001603007227 */ /* 0x040fe600078e00ff */
[C---:B------:R-:W-:Y:S02]  /*5000*/  ISETP.GE.OR P0, PT, R2.reuse, R5, P0 ;  /* 0x000000050200720c */ /* 0x040fe40000706670 */
[----:B------:R-:W-:Y:S04]  /*5010*/  SHF.R.U32.HI R0, RZ, R23, R0 ;  /* 0x00000017ff007219 */ /* 0x000fe80000011600 */
[C---:B------:R-:W-:Y:S05]  /*5020*/  SEL R6, R3.reuse, R0, !P2 ;  /* 0x0000000003067207 */ /* 0x040fea0005000000 */
        /* <DEDUP_REMOVED lines=14> */
[----:B------:R-:W-:Y:S07]  /*5110*/  IMAD R29, R3, R24, R29 ;  /* 0x00000018031d7224 */ /* 0x000fee00078e021d */
.L_x_85:
[----:B-1----:R-:W-:Y:S01]  /*5120*/  @!P1 ISETP.NE.AND P0, PT, R8, 0x1, PT ;  /* 0x000000010800980c */ /* 0x002fe20003f05270 */
[----:B------:R-:W-:Y:S01]  /*5130*/  @!P1 IMAD.HI.U32 R2, R29, R9, RZ ;  /* 0x000000091d029227 */ /* 0x000fe200078e00ff */
[----:B------:R-:W-:Y:S01]  /*5140*/  R2UR UR42, R15 ;  /* 0x000000000f2a72ca */ /* 0x000fe200000e0000 */
[----:B------:R-:W-:Y:S01]  /*5150*/  BSSY.RECONVERGENT B6, `(.L_x_86) ;  /* 0x0000031000067945 */ /* 0x000fe20003800200 */
[----:B------:R-:W-:Y:S01]  /*5160*/  R2UR UR41, R14 ;  /* 0x000000000e2972ca */ /* 0x000fe200000e0000 */
[C---:B------:R-:W-:Y:S01]  /*5170*/  @!P1 IMAD.HI.U32 R0, R30.reuse, R10, RZ ;  /* 0x0000000a1e009227 */ /* 0x040fe200078e00ff */
[----:B------:R-:W-:Y:S02]  /*5180*/  @!P1 SHF.R.U32.HI R2, RZ, R12, R2 ;  /* 0x0000000cff029219 */ /* 0x000fe40000011602 */
[----:B------:R-:W-:Y:S01]  /*5190*/  @!P1 ISETP.NE.AND P2, PT, R7, 0x1, PT ;  /* 0x000000010700980c */ /* 0x000fe20003f45270 */
[----:B------:R-:W-:Y:S01]  /*51a0*/  VIADD R81, R81, 0x1 ;  /* 0x0000000151517836 */ /* 0x000fe20000000000 */
[----:B------:R-:W-:Y:S02]  /*51b0*/  @!P1 SEL R2, R29, R2, !P0 ;  /* 0x000000021d029207 */ /* 0x000fe40004000000 */
[----:B------:R-:W-:Y:S02]  /*51c0*/  @!P1 SHF.R.U32.HI R0, RZ, R11, R0 ;  /* 0x0000000bff009219 */ /* 0x000fe40000011600 */
[----:B------:R-:W-:Y:S01]  /*51d0*/  LOP3.LUT P0, RZ, R69, 0x1b0, RZ, 0xc0, !PT ;  /* 0x000001b045ff7812 */ /* 0x000fe2000780c0ff */
[----:B------:R-:W-:Y:S01]  /*51e0*/  USHF.L.U32 UR42, UR42, 0x7, URZ ;  /* 0x000000072a2a7899 */ /* 0x000fe200080006ff */
[----:B------:R-:W-:Y:S01]  /*51f0*/  @!P1 SEL R3, R30, R0, !P2 ;  /* 0x000000001e039207 */ /* 0x000fe20005000000 */
[----:B------:R-:W-:Y:S01]  /*5200*/  USHF.L.U32 UR41, UR41, 0x6, URZ ;  /* 0x0000000629297899 */ /* 0x000fe200080006ff */
[----:B------:R-:W-:Y:S03]  /*5210*/  @P4 SHF.R.U32.HI R70, RZ, 0x10, R17 ;  /* 0x00000010ff464819 */ /* 0x000fe60000011611 */
[----:B------:R-:W-:Y:S02]  /*5220*/  @!P1 IMAD.IADD R0, R2, 0x1, -R3 ;  /* 0x0000000102009824 */ /* 0x000fe400078e0a03 */
[----:B------:R-:W-:Y:S02]  /*5230*/  @!P1 IMAD.IADD R2, R3, 0x1, -R2 ;  /* 0x0000000103029824 */ /* 0x000fe400078e0a02 */
[----:B------:R-:W-:Y:S02]  /*5240*/  @!P1 IMAD R30, R0, R7, R30 ;  /* 0x00000007001e9224 */ /* 0x000fe400078e021e */
[----:B------:R-:W-:Y:S01]  /*5250*/  @!P1 IMAD R29, R2, R8, R29 ;  /* 0x00000008021d9224 */ /* 0x000fe200078e021d */
[----:B------:R-:W-:Y:S06]  /*5260*/  @!P0 BRA `(.L_x_87) ;  /* 0x00000000007c8947 */ /* 0x000fec0003800000 */
[----:B------:R-:W1:Y:S01]  /*5270*/  LDCU.64 UR8, c[0x4][0x80] ;  /* 0x01001000ff0877ac */ /* 0x000e620008000a00 */
[----:B------:R-:W-:Y:S01]  /*5280*/  MOV R2, 0x0 ;  /* 0x0000000000027802 */ /* 0x000fe20000000f00 */
[----:B------:R-:W-:Y:S02]  /*5290*/  HFMA2 R12, -RZ, RZ, 0, 5.9604644775390625e-08 ;  /* 0x00000001ff0c7431 */ /* 0x000fe400000001ff */
[----:B------:R-:W-:Y:S01]  /*52a0*/  IMAD.MOV.U32 R8, RZ, RZ, 0x70 ;  /* 0x00000070ff087424 */ /* 0x000fe200078e00ff */
[----:B------:R2:W3:Y:S01]  /*52b0*/  LDC.64 R14, c[0x4][R2] ;  /* 0x01000000020e7b82 */ /* 0x0004e20000000a00 */
[----:B------:R-:W4:Y:S01]  /*52c0*/  LDCU.64 UR6, c[0x4][0x88] ;  /* 0x01001100ff0677ac */ /* 0x000f220008000a00 */
[----:B------:R-:W-:Y:S01]  /*52d0*/  IMAD.MOV.U32 R13, RZ, RZ, RZ ;  /* 0x000000ffff0d7224 */ /* 0x000fe200078e00ff */
[----:B------:R-:W2:Y:S01]  /*52e0*/  LDCU.64 UR4, c[0x4][0x8] ;  /* 0x01000100ff0477ac */ /* 0x000ea20008000a00 */
[----:B-1----:R-:W-:Y:S01]  /*52f0*/  MOV R5, UR9 ;  /* 0x0000000900057c02 */ /* 0x002fe20008000f00 */
[----:B------:R-:W-:Y:S01]  /*5300*/  IMAD.U32 R4, RZ, RZ, UR8 ;  /* 0x00000008ff047e24 */ /* 0x000fe2000f8e00ff */
[----:B----4-:R-:W-:Y:S01]  /*5310*/  MOV R7, UR7 ;  /* 0x0000000700077c02 */ /* 0x010fe20008000f00 */
[----:B------:R-:W-:Y:S01]  /*5320*/  IMAD.U32 R6, RZ, RZ, UR6 ;  /* 0x00000006ff067e24 */ /* 0x000fe2000f8e00ff */
[----:B--2---:R-:W-:Y:S01]  /*5330*/  MOV R11, UR5 ;  /* 0x00000005000b7c02 */ /* 0x004fe20008000f00 */
[----:B------:R-:W-:Y:S02]  /*5340*/  IMAD.U32 R10, RZ, RZ, UR4 ;  /* 0x00000004ff0a7e24 */ /* 0x000fe4000f8e00ff */
[----:B------:R-:W-:Y:S07]  /*5350*/  LEPC R20, `(.L_x_88) ;  /* 0x000000001014794e */ /* 0x000fee0000000000 */
[----:B---3-5:R-:W-:Y:S05]  /*5360*/  CALL.ABS.NOINC R14 ;  /* 0x000000000e007343 */ /* 0x028fea0003c00000 */
.L_x_88:
[----:B------:R-:W1:Y:S01]  /*5370*/  LDCU.64 UR8, c[0x4][0x80] ;  /* 0x01001000ff0877ac */ /* 0x000e620008000a00 */
[----:B------:R-:W2:Y:S01]  /*5380*/  LDC.64 R2, c[0x4][R2] ;  /* 0x0100000002027b82 */ /* 0x000ea20000000a00 */
[----:B------:R-:W-:Y:S02]  /*5390*/  HFMA2 R12, -RZ, RZ, 0, 5.9604644775390625e-08 ;  /* 0x00000001ff0c7431 */ /* 0x000fe400000001ff */
[----:B------:R-:W-:Y:S02]  /*53a0*/  IMAD.MOV.U32 R8, RZ, RZ, 0x70 ;  /* 0x00000070ff087424 */ /* 0x000fe400078e00ff */
[----:B------:R-:W-:Y:S01]  /*53b0*/  IMAD.MOV.U32 R13, RZ, RZ, RZ ;  /* 0x000000ffff0d7224 */ /* 0x000fe200078e00ff */
[----:B------:R-:W3:Y:S01]  /*53c0*/  LDCU.64 UR6, c[0x4][0x88] ;  /* 0x01001100ff0677ac */ /* 0x000ee20008000a00 */
[----:B------:R-:W4:Y:S01]  /*53d0*/  LDCU.64 UR4, c[0x4][0x8] ;  /* 0x01000100ff0477ac */ /* 0x000f220008000a00 */
[----:B-1----:R-:W-:Y:S02]  /*53e0*/  MOV R4, UR8 ;  /* 0x0000000800047c02 */ /* 0x002fe40008000f00 */
[----:B------:R-:W-:Y:S02]  /*53f0*/  MOV R5, UR9 ;  /* 0x0000000900057c02 */ /* 0x000fe40008000f00 */
[----:B---3--:R-:W-:Y:S01]  /*5400*/  MOV R7, UR7 ;  /* 0x0000000700077c02 */ /* 0x008fe20008000f00 */
[----:B------:R-:W-:Y:S01]  /*5410*/  IMAD.U32 R6, RZ, RZ, UR6 ;  /* 0x00000006ff067e24 */ /* 0x000fe2000f8e00ff */
[----:B----4-:R-:W-:Y:S01]  /*5420*/  MOV R11, UR5 ;  /* 0x00000005000b7c02 */ /* 0x010fe20008000f00 */
[----:B------:R-:W-:Y:S02]  /*5430*/  IMAD.U32 R10, RZ, RZ, UR4 ;  /* 0x00000004ff0a7e24 */ /* 0x000fe4000f8e00ff */
[----:B------:R-:W-:Y:S07]  /*5440*/  LEPC R20, `(.L_x_87) ;  /* 0x000000001014794e */ /* 0x000fee0000000000 */
[----:B--2---:R-:W-:Y:S05]  /*5450*/  CALL.ABS.NOINC R2 ;  /* 0x0000000002007343 */ /* 0x004fea0003c00000 */
.L_x_87:
[----:B------:R-:W-:Y:S05]  /*5460*/  BSYNC.RECONVERGENT B6 ;  /* 0x0000000000067941 */ /* 0x000fea0003800200 */
.L_x_86:
[----:B------:R-:W-:Y:S01]  /*5470*/  ISETP.NE.U32.AND P4, PT, R58, RZ, PT ;  /* 0x000000ff3a00720c */ /* 0x000fe20003f85070 */
[----:B------:R-:W-:Y:S01]  /*5480*/  UISETP.NE.AND UP2, UPT, UR50, URZ, UPT ;  /* 0x000000ff3200728c */ /* 0x000fe2000bf45270 */
[----:B------:R-:W-:Y:S01]  /*5490*/  ISETP.NE.U32.AND P2, PT, RZ, UR38, PT ;  /* 0x00000026ff007c0c */ /* 0x000fe2000bf45070 */
[----:B------:R-:W-:Y:S01]  /*54a0*/  UISETP.NE.U32.AND UP1, UPT, UR44, URZ, UPT ;  /* 0x000000ff2c00728c */ /* 0x000fe2000bf25070 */
[----:B------:R-:W-:Y:S01]  /*54b0*/  ISETP.NE.AND.EX P4, PT, R59, RZ, PT, P4 ;  /* 0x000000ff3b00720c */ /* 0x000fe20003f85340 */
[----:B------:R-:W-:Y:S01]  /*54c0*/  UPLOP3.LUT UP0, UPT, UPT, UPT, UPT, 0x40, 0x4 ;  /* 0x000000000004789c */ /* 0x000fe20003f0e870 */
[----:B------:R-:W-:Y:S01]  /*54d0*/  ISETP.NE.AND.EX P2, PT, RZ, UR39, PT, P2 ;  /* 0x00000027ff007c0c */ /* 0x000fe2000bf45320 */
[----:B------:R-:W-:Y:S01]  /*54e0*/  UISETP.NE.AND.EX UP1, UPT, UR45, URZ, UPT, UP1 ;  /* 0x000000ff2d00728c */ /* 0x000fe2000bf25310 */
[----:B------:R-:W-:Y:S04]  /*54f0*/  PLOP3.LUT P1, PT, PT, PT, UP2, 0x80, 0x8 ;  /* 0x000000000008781c */ /* 0x000fe80003f2f028 */
[----:B------:R-:W-:Y:S06]  /*5500*/  @UP2 UPLOP3.LUT UP0, UPT, UPT, UPT, UP1, 0x80, 0x8 ;  /* 0x000000000008289c */ /* 0x000fec0003f0f010 */
[----:B------:R-:W-:Y:S01]  /*5510*/  PLOP3.LUT P0, PT, PT, PT, UP0, 0x80, 0x8 ;  /* 0x000000000008781c */ /* 0x000fe20003f0f008 */
[----:B------:R-:W-:Y:S01]  /*5520*/  @!UPT UIADD3 URZ, UPT, UPT, URZ, URZ, URZ ;  /* 0x000000fffffff290 */ /* 0x000fe2000fffe0ff */
[----:B------:R-:W-:Y:S11]  /*5530*/  BRA.U !UP1, `(.L_x_89) ;  /* 0x0000000109387547 */ /* 0x000ff6000b800000 */
[----:B------:R-:W-:Y:S01]  /*5540*/  UISETP.NE.U32.AND UP0, UPT, UR38, URZ, UPT ;  /* 0x000000ff2600728c */ /* 0x000fe2000bf05070 */
[----:B------:R-:W-:Y:S02]  /*5550*/  HFMA2 R0, -RZ, RZ, 0, 5.9604644775390625e-08 ;  /* 0x00000001ff007431 */ /* 0x000fe400000001ff */
[----:B------:R-:W-:Y:S01]  /*5560*/  IMAD.MOV.U32 R64, RZ, RZ, 0x1 ;  /* 0x00000001ff407424 */ /* 0x000fe200078e00ff */
[----:B------:R-:W-:Y:S06]  /*5570*/  UISETP.NE.AND.EX UP0, UPT, UR39, URZ, UPT, UP0 ;  /* 0x000000ff2700728c */ /* 0x000fec000bf05300 */
[----:B------:R-:W-:Y:S05]  /*5580*/  PLOP3.LUT P3, PT, PT, PT, UP0, 0x80, 0x8 ;  /* 0x000000000008781c */ /* 0x000fea0003f6f008 */
[----:B------:R-:W1:Y:S01]  /*5590*/  @UP0 LDCU.64 UR6, c[0x0][0x888] ;  /* 0x00011100ff0607ac */ /* 0x000e620008000a00 */
[----:B------:R-:W-:Y:S07]  /*55a0*/  @UP0 UIMAD UR4, UR36, UR44, URZ ;  /* 0x0000002c240402a4 */ /* 0x000fee000f8e02ff */
[----:B------:R-:W-:Y:S01]  /*55b0*/  @!P3 PRMT R64, R0, 0x7610, R64 ;  /* 0x000076100040b816 */ /* 0x000fe20000000040 */
[----:B-1----:R-:W-:Y:S03]  /*55c0*/  @UP0 UIMAD.WIDE UR6, UR4, 0x4, UR6 ;  /* 0x00000004040608a5 */ /* 0x002fe6000f8e0206 */
[----:B------:R-:W1:Y:S03]  /*55d0*/  @!UP0 LDCU UR4, c[0x0][0x880] ;  /* 0x00011000ff0487ac */ /* 0x000e660008000800 */
[----:B------:R-:W-:Y:S01]  /*55e0*/  IMAD.U32 R2, RZ, RZ, UR6 ;  /* 0x00000006ff027e24 */ /* 0x000fe2000f8e00ff */
[----:B------:R-:W-:Y:S05]  /*55f0*/  MOV R3, UR7 ;  /* 0x0000000700037c02 */ /* 0x000fea0008000f00 */
[----:B-----5:R2:W5:Y:S02]  /*5600*/  @P3 LDG.E R35, desc[UR46][R2.64] ;  /* 0x0000002e02233981 */ /* 0x020564000c1e1900 */
[----:B-12---:R-:W-:Y:S02]  /*5610*/  @!P3 IMAD.U32 R35, RZ, RZ, UR4 ;  /* 0x00000004ff23be24 */ /* 0x006fe4000f8e00ff */
.L_x_89:
[----:B------:R-:W-:Y:S05]  /*5620*/  @!P4 BRA `(.L_x_90) ;  /* 0x000000000020c947 */ /* 0x000fea0003800000 */
[----:B------:R-:W-:Y:S04]  /*5630*/  ISETP.NE.U32.AND P3, PT, R56, RZ, PT ;  /* 0x000000ff3800720c */ /* 0x000fe80003f65070 */
[----:B------:R-:W-:Y:S11]  /*5640*/  ISETP.NE.AND.EX P3, PT, R57, RZ, PT, P3 ;  /* 0x000000ff3900720c */ /* 0x000ff60003f65330 */
[----:B------:R-:W-:Y:S02]  /*5650*/  @!UPT UIADD3 URZ, UPT, UPT, URZ, URZ, URZ ;  /* 0x000000fffffff290 */ /* 0x000fe4000fffe0ff */
[----:B------:R-:W1:Y:S01]  /*5660*/  @P3 LDC.64 R2, c[0x0][0x8a8] ;  /* 0x00022a00ff023b82 */ /* 0x000e620000000a00 */
[----:B------:R-:W-:Y:S04]  /*5670*/  @P3 IMAD R0, R58, UR36, RZ ;  /* 0x000000243a003c24 */ /* 0x000fe8000f8e02ff */
[----:B-1----:R-:W-:Y:S05]  /*5680*/  @P3 IMAD.WIDE R2, R0, 0x4, R2 ;  /* 0x0000000400023825 */ /* 0x002fea00078e0202 */
[----:B-----5:R1:W5:Y:S02]  /*5690*/  @P3 LDG.E R33, desc[UR46][R2.64] ;  /* 0x0000002e02213981 */ /* 0x020364000c1e1900 */
[----:B-1----:R-:W2:Y:S02]  /*56a0*/  @!P3 LDC R33, c[0x0][0x8a0] ;  /* 0x00022800ff21bb82 */ /* 0x002ea40000000800 */
.L_x_90:
[----:B-----5:R-:W-:Y:S01]  /*56b0*/  FSETP.NEU.AND P3, PT, R35, RZ, PT ;  /* 0x000000ff2300720b */ /* 0x020fe20003f6d000 */
[----:B------:R-:W-:Y:S01]  /*56c0*/  BSSY B1, `(.L_x_91) ;  /* 0x0000039000017945 */ /* 0x000fe20003800000 */
[----:B------:R-:W-:Y:S01]  /*56d0*/  SEL R3, RZ, 0xffffffff, P2 ;  /* 0xffffffffff037807 */ /* 0x000fe20001000000 */
[----:B------:R-:W-:Y:S01]  /*56e0*/  IMAD.MOV.U32 R86, RZ, RZ, 0x1 ;  /* 0x00000001ff567424 */ /* 0x000fe200078e00ff */
[----:B------:R-:W-:Y:S01]  /*56f0*/  @P1 LOP3.LUT P2, RZ, R64, 0xff, RZ, 0xc0, !PT ;  /* 0x000000ff40ff1812 */ /* 0x000fe2000784c0ff */
[----:B------:R-:W-:Y:S01]  /*5700*/  IMAD R34, R31, 0x40, R32 ;  /* 0x000000401f227824 */ /* 0x000fe200078e0220 */
[----:B------:R-:W-:Y:S01]  /*5710*/  @P1 SEL R0, RZ, 0xffffffff, P3 ;  /* 0xffffffffff001807 */ /* 0x000fe20001800000 */
[----:B------:R-:W-:Y:S01]  /*5720*/  IMAD R82, R77, -0x10, R75 ;  /* 0xfffffff04d527824 */ /* 0x000fe200078e024b */
[----:B------:R-:W-:Y:S01]  /*5730*/  LOP3.LUT R73, R73, 0x1, RZ, 0x3c, !PT ;  /* 0x0000000149497812 */ /* 0x000fe200078e3cff */
[----:B------:R-:W-:Y:S01]  /*5740*/  IMAD.MOV.U32 R85, RZ, RZ, RZ ;  /* 0x000000ffff557224 */ /* 0x000fe200078e00ff */
[----:B------:R-:W-:Y:S02]  /*5750*/  @P0 SEL R0, R3, R0, !P2 ;  /* 0x0000000003000207 */ /* 0x000fe40005000000 */
[----:B------:R-:W-:Y:S02]  /*5760*/  CS2R R54, SRZ ;  /* 0x0000000000367805 */ /* 0x000fe4000001ff00 */
[----:B------:R-:W-:Y:S02]  /*5770*/  LEA R84, R31, UR48, 0x3 ;  /* 0x000000301f547c11 */ /* 0x000fe4000f8e18ff */
[----:B------:R-:W-:Y:S02]  /*5780*/  CS2R R52, SRZ ;  /* 0x0000000000347805 */ /* 0x000fe4000001ff00 */
[----:B------:R-:W-:Y:S02]  /*5790*/  @P1 LOP3.LUT R0, R0, 0x1, RZ, 0xc0, !PT ;  /* 0x0000000100001812 */ /* 0x000fe400078ec0ff */
[----:B------:R-:W-:Y:S02]  /*57a0*/  CS2R R50, SRZ ;  /* 0x0000000000327805 */ /* 0x000fe4000001ff00 */
[----:B------:R-:W-:Y:S02]  /*57b0*/  PLOP3.LUT P2, PT, PT, PT, UP1, 0x80, 0x8 ;  /* 0x000000000008781c */ /* 0x000fe40003f4f018 */
[----:B------:R-:W-:Y:S02]  /*57c0*/  CS2R R48, SRZ ;  /* 0x0000000000307805 */ /* 0x000fe4000001ff00 */
[----:B------:R-:W-:Y:S02]  /*57d0*/  ISETP.NE.U32.OR P5, PT, R0, 0x1, !P1 ;  /* 0x000000010000780c */ /* 0x000fe40004fa5470 */
[----:B------:R-:W-:Y:S02]  /*57e0*/  CS2R R46, SRZ ;  /* 0x00000000002e7805 */ /* 0x000fe4000001ff00 */
[----:B------:R-:W-:Y:S02]  /*57f0*/  LOP3.LUT P4, R80, R64, 0xff, RZ, 0xc0, !PT ;  /* 0x000000ff40507812 */ /* 0x000fe4000788c0ff */
[----:B------:R-:W-:Y:S02]  /*5800*/  CS2R R44, SRZ ;  /* 0x00000000002c7805 */ /* 0x000fe4000001ff00 */
[----:B------:R-:W-:Y:S02]  /*5810*/  SEL R2, RZ, 0xffffffff, P3 ;  /* 0xffffffffff027807 */ /* 0x000fe40001800000 */
[----:B------:R-:W-:Y:S02]  /*5820*/  CS2R R42, SRZ ;  /* 0x00000000002a7805 */ /* 0x000fe4000001ff00 */
[----:B------:R-:W-:Y:S02]  /*5830*/  P2R R83, PR, RZ, 0x20 ;  /* 0x00000020ff537803 */ /* 0x000fe40000000000 */
[----:B------:R-:W-:Y:S02]  /*5840*/  CS2R R40, SRZ ;  /* 0x0000000000287805 */ /* 0x000fe4000001ff00 */
[----:B------:R-:W-:Y:S02]  /*5850*/  @P2 SEL R2, R3, R2, !P4 ;  /* 0x0000000203022207 */ /* 0x000fe40006000000 */
[----:B------:R-:W-:Y:S02]  /*5860*/  @P5 SHF.L.U32 R0, R73, 0x1f, RZ ;  /* 0x0000001f49005819 */ /* 0x000fe400000006ff */
[----:B------:R-:W-:Y:S02]  /*5870*/  LOP3.LUT R2, R2, 0x1, RZ, 0xc0, !PT ;  /* 0x0000000102027812 */ /* 0x000fe400078ec0ff */
[----:B------:R1:W3:Y:S02]  /*5880*/  @P5 SYNCS.PHASECHK.TRANS64.TRYWAIT P1, [UR48+0x50], R0 ;  /* 0x00005000ff0055a7 */ /* 0x0002e40008021130 */
[----:B------:R-:W-:Y:S04]  /*5890*/  ISETP.NE.U32.AND P2, PT, R2, 0x1, PT ;  /* 0x000000010200780c */ /* 0x000fe80003f45070 */
[----:B------:R-:W-:Y:S02]  /*58a0*/  P2R R87, PR, RZ, 0x4 ;  /* 0x00000004ff577803 */ /* 0x000fe40000000000 */
[----:B-1----:R-:W-:Y:S04]  /*58b0*/  SHF.L.U32 R0, R72, 0x1f, RZ ;  /* 0x0000001f48007819 */ /* 0x002fe800000006ff */
[----:B------:R1:W4:Y:S01]  /*58c0*/  SYNCS.PHASECHK.TRANS64.TRYWAIT P0, [R84+URZ+0xc0], R0 ;  /* 0x0000c000540075a7 */ /* 0x00032200080011ff */
[----:B---3--:R-:W-:Y:S01]  /*58d0*/  @P5 SEL R86, RZ, 0x1, !P1 ;  /* 0x00000001ff565807 */ /* 0x008fe20004800000 */
[----:B-1----:R-:W-:Y:S06]  /*58e0*/  @!P5 BRA `(.L_x_92) ;  /* 0x000000000058d947 */ /* 0x002fec0003800000 */
[----:B------:R-:W-:Y:S01]  /*58f0*/  IMAD.MOV.U32 R54, RZ, RZ, RZ ;  /* 0x000000ffff367224 */ /* 0x000fe200078e00ff */
[----:B------:R-:W-:Y:S01]  /*5900*/  ISETP.NE.AND P1, PT, R86, RZ, PT ;  /* 0x000000ff5600720c */ /* 0x000fe20003f25270 */
[----:B------:R-:W-:Y:S01]  /*5910*/  BSSY B0, `(.L_x_93) ;  /* 0x000000c000007945 */ /* 0x000fe20003800000 */
[----:B------:R-:W-:Y:S02]  /*5920*/  CS2R R42, SRZ ;  /* 0x00000000002a7805 */ /* 0x000fe4000001ff00 */
[----:B------:R-:W-:Y:S02]  /*5930*/  CS2R R40, SRZ ;  /* 0x0000000000287805 */ /* 0x000fe4000001ff00 */
[----:B------:R-:W-:Y:S02]  /*5940*/  CS2R R46, SRZ ;  /* 0x00000000002e7805 */ /* 0x000fe4000001ff00 */
[----:B------:R-:W-:Y:S02]  /*5950*/  CS2R R44, SRZ ;  /* 0x00000000002c7805 */ /* 0x000fe4000001ff00 */
[----:B------:R-:W-:Y:S02]  /*5960*/  CS2R R50, SRZ ;  /* 0x0000000000327805 */ /* 0x000fe4000001ff00 */
[----:B------:R-:W-:Y:S02]  /*5970*/  CS2R R48, SRZ ;  /* 0x0000000000307805 */ /* 0x000fe4000001ff00 */
[----:B------:R-:W-:Y:S01]  /*5980*/  CS2R R52, SRZ ;  /* 0x0000000000347805 */ /* 0x000fe2000001ff00 */
[----:B------:R-:W-:Y:S06]  /*5990*/  @P1 BRA `(.L_x_94) ;  /* 0x00000000000c1947 */ /* 0x000fec0003800000 */
[----:B------:R-:W-:Y:S04]  /*59a0*/  SHF.L.U32 R3, R73, 0x1f, RZ ;  /* 0x0000001f49037819 */ /* 0x000fe800000006ff */
[----:B------:R-:W1:Y:S02]  /*59b0*/  SYNCS.PHASECHK.TRANS64.TRYWAIT P1, [UR48+0x50], R3 ;  /* 0x00005003ff0075a7 */ /* 0x000e640008021130 */
[----:B-1----:R-:W-:Y:S05]  /*59c0*/  @!P1 BRA `(.L_x_95) ;  /* 0x00000028007c9947 */ /* 0x002fea0003800000 */
.L_x_94:
[----:B------:R-:W-:Y:S05]  /*59d0*/  BSYNC B0 ;  /* 0x0000000000007941 */ /* 0x000fea0003800000 */
.L_x_93:
[----:B------:R-:W-:Y:S01]  /*59e0*/  ISETP.NE.AND P1, PT, R87, RZ, PT ;  /* 0x000000ff5700720c */ /* 0x000fe20003f25270 */
[----:B------:R-:W-:Y:S11]  /*59f0*/  HFMA2 R85, -RZ, RZ, 0, 5.9604644775390625e-08 ;  /* 0x00000001ff557431 */ /* 0x000ff600000001ff */
[----:B------:R-:W-:Y:S01]  /*5a00*/  @!UPT UIADD3 URZ, UPT, UPT, URZ, URZ, URZ ;  /* 0x000000fffffff290 */ /* 0x000fe2000fffe0ff */
[----:B------:R3:W1:Y:S04]  /*5a10*/  @P1 LDS.128 R40, [R76] ;  /* 0x000000004c281984 */ /* 0x0006680000000c00 */
[----:B------:R3:W1:Y:S04]  /*5a20*/  @P1 LDS.128 R44, [R75+0x10] ;  /* 0x000010004b2c1984 */ /* 0x0006680000000c00 */
[----:B------:R3:W1:Y:S04]  /*5a30*/  @P1 LDS.128 R48, [R74+0x20] ;  /* 0x000020004a301984 */ /* 0x0006680000000c00 */
[----:B------:R3:W1:Y:S02]  /*5a40*/  @P1 LDS.128 R52, [R82+0x30] ;  /* 0x0000300052341984 */ /* 0x0006640000000c00 */
.L_x_92:
[----:B------:R-:W-:Y:S05]  /*5a50*/  BSYNC B1 ;  /* 0x0000000000017941 */ /* 0x000fea0003800000 */
.L_x_91:
[----:B-1----:R-:W-:Y:S04]  /*5a60*/  SHF.R.U32.HI R2, RZ, 0x15, R34 ;  /* 0x00000015ff027819 */ /* 0x002fe80000011622 */
[----:B------:R-:W-:Y:S01]  /*5a70*/  LOP3.LUT P1, RZ, R2, 0x3, R68, 0x48, !PT ;  /* 0x0000000302ff7812 */ /* 0x000fe20007824844 */
[----:B------:R-:W-:Y:S01]  /*5a80*/  @!UPT UIADD3 URZ, UPT, UPT, URZ, URZ, URZ ;  /* 0x000000fffffff290 */ /* 0x000fe2000fffe0ff */
[----:B----4-:R-:W-:Y:S11]  /*5a90*/  @P0 BRA `(.L_x_96) ;  /* 0x0000000000080947 */ /* 0x010ff60003800000 */
[----:B------:R-:W1:Y:S02]  /*5aa0*/  SYNCS.PHASECHK.TRANS64.TRYWAIT P0, [R84+URZ+0xc0], R0 ;  /* 0x0000c000540075a7 */ /* 0x000e6400080011ff */
[----:B-1----:R-:W-:Y:S05]  /*5ab0*/  @!P0 BRA `(.L_x_97) ;  /* 0x0000002800588947 */ /* 0x002fea0003800000 */
.L_x_96:
[----:B------:R-:W-:Y:S05]  /*5ac0*/  @!P1 BRA `(.L_x_98) ;  /* 0x0000000000409947 */ /* 0x000fea0003800000 */
[----:B------:R-:W4:Y:S01]  /*5ad0*/  LDCU.64 UR8, c[0x4][0x70] ;  /* 0x01000e00ff0877ac */ /* 0x000f220008000a00 */
[----:B------:R-:W-:Y:S01]  /*5ae0*/  MOV R3, 0x0 ;  /* 0x0000000000037802 */ /* 0x000fe20000000f00 */
[----:B------:R-:W-:Y:S02]  /*5af0*/  HFMA2 R12, -RZ, RZ, 0, 5.9604644775390625e-08 ;  /* 0x00000001ff0c7431 */ /* 0x000fe400000001ff */
[----:B------:R-:W-:Y:S02]  /*5b00*/  IMAD.MOV.U32 R8, RZ, RZ, 0x192 ;  /* 0x00000192ff087424 */ /* 0x000fe400078e00ff */
[----:B------:R-:W-:Y:S01]  /*5b10*/  IMAD.MOV.U32 R13, RZ, RZ, RZ ;  /* 0x000000ffff0d7224 */ /* 0x000fe200078e00ff */
[----:B------:R-:W5:Y:S01]  /*5b20*/  LDCU.64 UR6, c[0x4][0x78] ;  /* 0x01000f00ff0677ac */ /* 0x000f620008000a00 */
[----:B------:R-:W1:Y:S01]  /*5b30*/  LDC.64 R2, c[0x4][R3] ;  /* 0x0100000003027b82 */ /* 0x000e620000000a00 */
[----:B------:R-:W2:Y:S01]  /*5b40*/  LDCU.64 UR4, c[0x4][0x10] ;  /* 0x01000200ff0477ac */ /* 0x000ea20008000a00 */
[----:B----4-:R-:W-:Y:S01]  /*5b50*/  MOV R5, UR9 ;  /* 0x0000000900057c02 */ /* 0x010fe20008000f00 */
[----:B------:R-:W-:Y:S01]  /*5b60*/  IMAD.U32 R4, RZ, RZ, UR8 ;  /* 0x00000008ff047e24 */ /* 0x000fe2000f8e00ff */
[----:B-----5:R-:W-:Y:S01]  /*5b70*/  MOV R7, UR7 ;  /* 0x0000000700077c02 */ /* 0x020fe20008000f00 */
[----:B------:R-:W-:Y:S01]  /*5b80*/  IMAD.U32 R6, RZ, RZ, UR6 ;  /* 0x00000006ff067e24 */ /* 0x000fe2000f8e00ff */
[----:B--2---:R-:W-:Y:S01]  /*5b90*/  MOV R11, UR5 ;  /* 0x00000005000b7c02 */ /* 0x004fe20008000f00 */
[----:B------:R-:W-:Y:S02]  /*5ba0*/  IMAD.U32 R10, RZ, RZ, UR4 ;  /* 0x00000004ff0a7e24 */ /* 0x000fe4000f8e00ff */
[----:B------:R-:W-:Y:S07]  /*5bb0*/  LEPC R20, `(.L_x_98) ;  /* 0x000000001014794e */ /* 0x000fee0000000000 */
[----:B-1-3--:R-:W-:Y:S05]  /*5bc0*/  CALL.ABS.NOINC R2 ;  /* 0x0000000002007343 */ /* 0x00afea0003c00000 */
.L_x_98:
[----:B------:R-:W-:Y:S05]  /*5bd0*/  WARPSYNC.ALL ;  /* 0x0000000000007948 */ /* 0x000fea0003800000 */
[----:B------:R-:W-:Y:S01]  /*5be0*/  R2UR UR4, R34 ;  /* 0x00000000220472ca */ /* 0x000fe200000e0000 */
[----:B------:R-:W-:Y:S01]  /*5bf0*/  BSSY.RECONVERGENT B0, `(.L_x_99) ;  /* 0x0000039000007945 */ /* 0x000fe20003800200 */
[----:B------:R-:W-:Y:S11]  /*5c00*/  ISETP.NE.AND P0, PT, R78, RZ, PT ;  /* 0x000000ff4e00720c */ /* 0x000ff60003f05270 */
[----:B------:R-:W1:Y:S02]  /*5c10*/  LDTM.x16 R4, tmem[UR4] ;  /* 0x00000004000479ee */ /* 0x000e640008240000 */
[C---:B-12---:R-:W-:Y:S01]  /*5c20*/  FMUL R0, R33.reuse, R4 ;  /* 0x0000000421007220 */ /* 0x046fe20000400000 */
[C---:B------:R-:W-:Y:S01]  /*5c30*/  FMUL R2, R33.reuse, R5 ;  /* 0x0000000521027220 */ /* 0x040fe20000400000 */
[C---:B------:R-:W-:Y:S01]  /*5c40*/  FMUL R3, R33.reuse, R6 ;  /* 0x0000000621037220 */ /* 0x040fe20000400000 */
[----:B------:R-:W-:Y:S01]  /*5c50*/  FMUL R7, R33, R7 ;  /* 0x0000000721077220 */ /* 0x000fe20000400000 */
[----:B------:R-:W-:Y:S01]  /*5c60*/  FFMA R36, R35, R40, R0 ;  /* 0x0000002823247223 */ /* 0x000fe20000000000 */
        /* <DEDUP_REMOVED lines=10> */
[----:B------:R1:W-:Y:S01]  /*5d10*/  STS.128 [R76], R36 ;  /* 0x000000244c007388 */ /* 0x0003e20000000c00 */
        /* <DEDUP_REMOVED lines=8> */
[----:B------:R1:W-:Y:S01]  /*5da0*/  STS.128 [R75+0x10], R4 ;  /* 0x000010044b007388 */ /* 0x0003e20000000c00 */
[----:B------:R-:W-:Y:S01]  /*5db0*/  FMUL R13, R33, R17 ;  /* 0x00000011210d7220 */ /* 0x000fe20000400000 */
[----:B------:R-:W-:Y:S01]  /*5dc0*/  FFMA R10, R35, R50, R10 ;  /* 0x00000032230a7223 */ /* 0x000fe2000000000a */
[----:B------:R-:W-:Y:S01]  /*5dd0*/  FMUL R14, R33, R18 ;  /* 0x00000012210e7220 */ /* 0x000fe20000400000 */
[----:B------:R-:W-:Y:S01]  /*5de0*/  FFMA R11, R35, R51, R15 ;  /* 0x00000033230b7223 */ /* 0x000fe2000000000f */
[----:B------:R-:W-:Y:S01]  /*5df0*/  FMUL R19, R33, R19 ;  /* 0x0000001321137220 */ /* 0x000fe20000400000 */
[C---:B------:R-:W-:Y:S01]  /*5e00*/  FFMA R12, R35.reuse, R52, R12 ;  /* 0x00000034230c7223 */ /* 0x040fe2000000000c */
[C---:B------:R-:W-:Y:S01]  /*5e10*/  FFMA R13, R35.reuse, R53, R13 ;  /* 0x00000035230d7223 */ /* 0x040fe2000000000d */
[C---:B------:R-:W-:Y:S01]  /*5e20*/  FFMA R14, R35.reuse, R54, R14 ;  /* 0x00000036230e7223 */ /* 0x040fe2000000000e */
[----:B------:R1:W-:Y:S01]  /*5e30*/  STS.128 [R74+0x20], R8 ;  /* 0x000020084a007388 */ /* 0x0003e20000000c00 */
[----:B------:R-:W-:Y:S05]  /*5e40*/  FFMA R15, R35, R55, R19 ;  /* 0x00000037230f7223 */ /* 0x000fea0000000013 */
[----:B------:R1:W-:Y:S01]  /*5e50*/  STS.128 [R82+0x30], R12 ;  /* 0x0000300c52007388 */ /* 0x0003e20000000c00 */
[----:B------:R-:W-:Y:S01]  /*5e60*/  @!PT LDS RZ, [RZ] ;  /* 0x00000000fffff984 */ /* 0x000fe20000000800 */
[----:B------:R-:W-:Y:S01]  /*5e70*/  @!PT LDS RZ, [RZ] ;  /* 0x00000000fffff984 */ /* 0x000fe20000000800 */
[----:B------:R-:W-:Y:S01]  /*5e80*/  @!PT LDS RZ, [RZ] ;  /* 0x00000000fffff984 */ /* 0x000fe20000000800 */
[----:B------:R-:W-:Y:S01]  /*5e90*/  @!PT LDS RZ, [RZ] ;  /* 0x00000000fffff984 */ /* 0x000fe20000000800 */
[----:B------:R2:W-:Y:S06]  /*5ea0*/  MEMBAR.ALL.CTA ;  /* 0x0000000000007992 */ /* 0x0005ec0000008000 */
[----:B--2---:R-:W2:Y:S02]  /*5eb0*/  FENCE.VIEW.ASYNC.S ;  /* 0x00000000000073c6 */ /* 0x004ea40000000000 */
[----:B--2---:R-:W-:Y:S06]  /*5ec0*/  BAR.SYNC.DEFER_BLOCKING 0x1, 0x80 ;  /* 0x0042000000007b1d */ /* 0x004fec0000010000 */
[----:B------:R-:W-:Y:S05]  /*5ed0*/  @P0 BRA `(.L_x_100) ;  /* 0x0000000000280947 */ /* 0x000fea0003800000 */
[----:B------:R-:W-:Y:S02]  /*5ee0*/  UIADD3 UR4, UPT, UPT, UR48, 0x200, URZ ;  /* 0x0000020030047890 */ /* 0x000fe4000fffe0ff */
[----:B------:R-:W-:Y:S01]  /*5ef0*/  UIADD3 UR6, UP0, UPT, UR52, 0x680, URZ ;  /* 0x0000068034067890 */ /* 0x000fe2000ff1e0ff */
[----:B------:R-:W-:Y:S03]  /*5f00*/  UMOV UR43, UR36 ;  /* 0x00000024002b7c82 */ /* 0x000fe60008000000 */
[----:B------:R-:W-:Y:S01]  /*5f10*/  MOV R69, UR4 ;  /* 0x0000000400457c02 */ /* 0x000fe20008000f00 */
[----:B------:R-:W-:Y:S03]  /*5f20*/  UIADD3.X UR7, UPT, UPT, URZ, UR53, URZ, UP0, !UPT ;  /* 0x00000035ff077290 */ /* 0x000fe600087fe4ff */
[----:B------:R-:W-:Y:S11]  /*5f30*/  R2UR UR40, R69 ;  /* 0x00000000452872ca */ /* 0x000ff600000e0000 */
[----:B------:R-:W-:Y:S02]  /*5f40*/  @!UPT UIADD3 URZ, UPT, UPT, URZ, URZ, URZ ;  /* 0x000000fffffff290 */ /* 0x000fe4000fffe0ff */
[----:B------:R2:W-:Y:S01]  /*5f50*/  UTMASTG.3D [UR40], [UR6] ;  /* 0x00000028060073b5 */ /* 0x0005e20008010000 */
[----:B------:R0:W-:Y:S01]  /*5f60*/  UTMACMDFLUSH ;  /* 0x00000000000079b7 */ /* 0x0001e20000000000 */
[----:B--2---:R-:W-:Y:S04]  /*5f70*/  DEPBAR.LE SB0, 0x1 ;  /* 0x000080400000791a */ /* 0x004fe80000000000 */
.L_x_100:
[----:B------:R-:W-:Y:S05]  /*5f80*/  BSYNC.RECONVERGENT B0 ;  /* 0x0000000000007941 */ /* 0x000fea0003800200 */
.L_x_99:
[----:B------:R-:W-:Y:S01]  /*5f90*/  BAR.SYNC.DEFER_BLOCKING 0x1, 0x80 ;  /* 0x0042000000007b1d */ /* 0x000fe20000010000 */
[----:B------:R-:W-:Y:S01]  /*5fa0*/  ISETP.NE.AND P1, PT, R83, RZ, PT ;  /* 0x000000ff5300720c */ /* 0x000fe20003f25270 */
[----:B------:R-:W-:Y:S01]  /*5fb0*/  UISETP.NE.AND UP0, UPT, UR49, URZ, UPT ;  /* 0x000000ff3100728c */ /* 0x000fe2000bf05270 */
[----:B------:R-:W-:Y:S11]  /*5fc0*/  LEA R2, R85, UR48, 0x3 ;  /* 0x0000003055027c11 */ /* 0x000ff6000f8e18ff */
[----:B------:R-:W-:Y:S01]  /*5fd0*/  @P1 SHF.L.U32 R3, R73, 0x1f, RZ ;  /* 0x0000001f49031819 */ /* 0x000fe200000006ff */
[----:B------:R-:W-:Y:S06]  /*5fe0*/  BRA.U !UP0, `(.L_x_101) ;  /* 0x0000000108247547 */ /* 0x000fec000b800000 */
[----:B-1----:R-:W-:Y:S01]  /*5ff0*/  IMAD.U32 R4, RZ, RZ, UR51 ;  /* 0x00000033ff047e24 */ /* 0x002fe2000f8e00ff */
[----:B------:R-:W-:Y:S01]  /*6000*/  MOV R0, UR37 ;  /* 0x0000002500007c02 */ /* 0x000fe20008000f00 */
[----:B------:R-:W-:Y:S03]  /*6010*/  UIADD3 UR51, UPT, UPT, UR51, 0x1, URZ ;  /* 0x0000000133337890 */ /* 0x000fe6000fffe0ff */
[----:B------:R-:W-:Y:S01]  /*6020*/  @P1 LEA R4, R4, UR48, 0x3 ;  /* 0x0000003004041c11 */ /* 0x000fe2000f8e18ff */
[----:B------:R-:W-:Y:S04]  /*6030*/  UISETP.NE.AND UP0, UPT, UR51, 0x4, UPT ;  /* 0x000000043300788c */ /* 0x000fe8000bf05270 */
[----:B------:R-:W-:Y:S01]  /*6040*/  @P1 VIADD R4, R4, 0x70 ;  /* 0x0000007004041836 */ /* 0x000fe20000000000 */
[----:B------:R-:W-:Y:S04]  /*6050*/  USEL UR51, UR51, URZ, UP0 ;  /* 0x000000ff33337287 */ /* 0x000fe80008000000 */
[----:B------:R-:W-:Y:S04]  /*6060*/  @P1 PRMT R0, R0, 0x654, R4 ;  /* 0x0000065400001816 */ /* 0x000fe80000000004 */
[----:B------:R2:W-:Y:S04]  /*6070*/  @P1 SYNCS.ARRIVE.TRANS64.RED.A1T0 RZ, [R0+URZ], RZ ;  /* 0x000000ff00ff19a7 */ /* 0x0005e800081004ff */
.L_x_101:
[----:B------:R-:W4:Y:S01]  /*6080*/  @P1 SYNCS.PHASECHK.TRANS64.TRYWAIT P0, [R2+URZ+0x50], R3 ;  /* 0x00005003020015a7 */ /* 0x000f2200080011ff */
[----:B------:R-:W-:Y:S01]  /*6090*/  BSSY B1, `(.L_x_102) ;  /* 0x0000016000017945 */ /* 0x000fe20003800000 */
[----:B----4-:R-:W-:Y:S03]  /*60a0*/  @P1 SEL R86, RZ, 0x1, !P0 ;  /* 0x00000001ff561807 */ /* 0x010fe60004000000 */
[----:B------:R-:W-:Y:S05]  /*60b0*/  @!P1 BRA `(.L_x_103) ;  /* 0x00000000004c9947 */ /* 0x000fea0003800000 */
[----:B------:R-:W-:Y:S01]  /*60c0*/  ISETP.NE.AND P0, PT, R86, RZ, PT ;  /* 0x000000ff5600720c */ /* 0x000fe20003f05270 */
[----:B------:R-:W-:Y:S01]  /*60d0*/  BSSY B0, `(.L_x_104) ;  /* 0x000000b000007945 */ /* 0x000fe20003800000 */
[----:B------:R-:W-:Y:S11]  /*60e0*/  ISETP.NE.AND P1, PT, R87, RZ, PT ;  /* 0x000000ff5700720c */ /* 0x000ff60003f25270 */
[----:B------:R-:W-:Y:S02]  /*60f0*/  @!UPT UIADD3 URZ, UPT, UPT, URZ, URZ, URZ ;  /* 0x000000fffffff290 */ /* 0x000fe4000fffe0ff */
[C---:B-1----:R-:W-:Y:S01]  /*6100*/  @P1 IMAD R6, R85.reuse, 0x2000, R76 ;  /* 0x0000200055061824 */ /* 0x042fe200078e024c */
[C---:B------:R-:W-:Y:S01]  /*6110*/  @P1 LEA R4, R85.reuse, R74, 0xd ;  /* 0x0000004a55041211 */ /* 0x040fe200078e68ff */
[C---:B------:R-:W-:Y:S02]  /*6120*/  @P1 IMAD R5, R85.reuse, 0x2000, R75 ;  /* 0x0000200055051824 */ /* 0x040fe400078e024b */
[----:B------:R-:W-:Y:S01]  /*6130*/  @P1 IMAD R3, R85, 0x2000, R82 ;  /* 0x0000200055031824 */ /* 0x000fe200078e0252 */
[----:B------:R-:W-:Y:S06]  /*6140*/  @P0 BRA `(.L_x_105) ;  /* 0x00000000000c0947 */ /* 0x000fec0003800000 */
[----:B--2---:R-:W-:Y:S04]  /*6150*/  SHF.L.U32 R0, R73, 0x1f, RZ ;  /* 0x0000001f49007819 */ /* 0x004fe800000006ff */
[----:B------:R-:W1:Y:S02]  /*6160*/  SYNCS.PHASECHK.TRANS64.TRYWAIT P0, [R2+URZ+0x50], R0 ;  /* 0x00005000020075a7 */ /* 0x000e6400080011ff */
[----:B-1----:R-:W-:Y:S05]  /*6170*/  @!P0 BRA `(.L_x_106) ;  /* 0x0000002000bc8947 */ /* 0x002fea0003800000 */
.L_x_105:
[----:B------:R-:W-:Y:S05]  /*6180*/  BSYNC B0 ;  /* 0x0000000000007941 */ /* 0x000fea0003800000 */
.L_x_104:
[----:B------:R-:W-:Y:S02]  /*6190*/  ISETP.NE.AND P0, PT, R87, RZ, PT ;  /* 0x000000ff5700720c */ /* 0x000fe40003f05270 */
[----:B------:R-:W-:Y:S11]  /*61a0*/  IADD3 R85, PT, PT, R85, 0x1, RZ ;  /* 0x0000000155557810 */ /* 0x000ff60007ffe0ff */
[----:B------:R4:W1:Y:S04]  /*61b0*/  @P0 LDS.128 R40, [R6] ;  /* 0x0000000006280984 */ /* 0x0008680000000c00 */
[----:B------:R4:W1:Y:S04]  /*61c0*/  @P0 LDS.128 R44, [R5+0x10] ;  /* 0x00001000052c0984 */ /* 0x0008680000000c00 */
[----:B------:R4:W1:Y:S04]  /*61d0*/  @P0 LDS.128 R48, [R4+0x20] ;  /* 0x0000200004300984 */ /* 0x0008680000000c00 */
[----:B------:R4:W1:Y:S02]  /*61e0*/  @P0 LDS.128 R52, [R3+0x30] ;  /* 0x0000300003340984 */ /* 0x0008640000000c00 */
.L_x_103:
[----:B------:R-:W-:Y:S05]  /*61f0*/  BSYNC B1 ;  /* 0x0000000000017941 */ /* 0x000fea0003800000 */
.L_x_102:
[----:B-12---:R-:W-:Y:S05]  /*6200*/  VIADD R0, R34, 0x10 ;  /* 0x0000001022007836 */ /* 0x006fea0000000000 */
[----:B------:R-:W-:Y:S04]  /*6210*/  SHF.R.U32.HI R0, RZ, 0x15, R0 ;  /* 0x00000015ff007819 */ /* 0x000fe80000011600 */
[----:B------:R-:W-:Y:S11]  /*6220*/  LOP3.LUT P0, RZ, R0, 0x3, R68, 0x48, !PT ;  /* 0x0000000300ff7812 */ /* 0x000ff60007804844 */
[----:B------:R-:W-:Y:S02]  /*6230*/  @!UPT UIADD3 URZ, UPT, UPT, URZ, URZ, URZ ;  /* 0x000000fffffff290 */ /* 0x000fe4000fffe0ff */
[----:B------:R-:W-:Y:S05]  /*6240*/  @!P0 BRA `(.L_x_107) ;  /* 0x0000000000408947 */ /* 0x000fea0003800000 */
[----:B------:R-:W1:Y:S01]  /*6250*/  LDCU.64 UR8, c[0x4][0x70] ;  /* 0x01000e00ff0877ac */ /* 0x000e620008000a00 */
[----:B----4-:R-:W-:Y:S01]  /*6260*/  MOV R3, 0x0 ;  /* 0x0000000000037802 */ /* 0x010fe20000000f00 */
[----:B------:R-:W-:Y:S02]  /*6270*/  HFMA2 R12, -RZ, RZ, 0, 5.9604644775390625e-08 ;  /* 0x00000001ff0c7431 */ /* 0x000fe400000001ff */
[----:B------:R-:W-:Y:S02]  /*6280*/  IMAD.MOV.U32 R8, RZ, RZ, 0x192 ;  /* 0x00000192ff087424 */ /* 0x000fe400078e00ff */
[----:B------:R-:W-:Y:S01]  /*6290*/  IMAD.MOV.U32 R13, RZ, RZ, RZ ;  /* 0x000000ffff0d7224 */ /* 0x000fe200078e00ff */
[----:B------:R-:W2:Y:S01]  /*62a0*/  LDCU.64 UR6, c[0x4][0x78] ;  /* 0x01000f00ff0677ac */ /* 0x000ea20008000a00 */
[----:B------:R-:W4:Y:S01]  /*62b0*/  LDC.64 R2, c[0x4][R3] ;  /* 0x0100000003027b82 */ /* 0x000f220000000a00 */
[----:B------:R-:W5:Y:S01]  /*62c0*/  LDCU.64 UR4, c[0x4][0x10] ;  /* 0x01000200ff0477ac */ /* 0x000f620008000a00 */
[----:B-1----:R-:W-:Y:S01]  /*62d0*/  MOV R5, UR9 ;  /* 0x0000000900057c02 */ /* 0x002fe20008000f00 */
[----:B------:R-:W-:Y:S01]  /*62e0*/  IMAD.U32 R4, RZ, RZ, UR8 ;  /* 0x00000008ff047e24 */ /* 0x000fe2000f8e00ff */
[----:B--2---:R-:W-:Y:S01]  /*62f0*/  MOV R7, UR7 ;  /* 0x0000000700077c02 */ /* 0x004fe20008000f00 */
[----:B------:R-:W-:Y:S01]  /*6300*/  IMAD.U32 R6, RZ, RZ, UR6 ;  /* 0x00000006ff067e24 */ /* 0x000fe2000f8e00ff */
[----:B-----5:R-:W-:Y:S01]  /*6310*/  MOV R11, UR5 ;  /* 0x00000005000b7c02 */ /* 0x020fe20008000f00 */
[----:B------:R-:W-:Y:S02]  /*6320*/  IMAD.U32 R10, RZ, RZ, UR4 ;  /* 0x00000004ff0a7e24 */ /* 0x000fe4000f8e00ff */
[----:B------:R-:W-:Y:S07]  /*6330*/  LEPC R20, `(.L_x_107) ;  /* 0x000000001014794e */ /* 0x000fee0000000000 */
[----:B---34-:R-:W-:Y:S05]  /*6340*/  CALL.ABS.NOINC R2 ;  /* 0x0000000002007343 */ /* 0x018fea0003c00000 */
.L_x_107:
[----:B------:R-:W-:Y:S05]  /*6350*/  WARPSYNC.ALL ;  /* 0x0000000000007948 */ /* 0x000fea0003800000 */
[----:B------:R-:W-:Y:S01]  /*6360*/  R2UR UR4, R34 ;  /* 0x00000000220472ca */ /* 0x000fe200000e0000 */
[----:B------:R-:W-:Y:S01]  /*6370*/  BSSY.RECONVERGENT B0, `(.L_x_108) ;  /* 0x0000040000007945 */ /* 0x000fe20003800200 */
[----:B------:R-:W-:Y:S02]  /*6380*/  ISETP.NE.AND P6, PT, R83, RZ, PT ;  /* 0x000000ff5300720c */ /* 0x000fe40003fc5270 */
[----:B------:R-:W-:Y:S02]  /*6390*/  ISETP.NE.AND P0, PT, R78, RZ, PT ;  /* 0x000000ff4e00720c */ /* 0x000fe40003f05270 */
[----:B------:R-:W-:Y:S07]  /*63a0*/  MOV R20, UR51 ;  /* 0x0000003300147c02 */ /* 0x000fee0008000f00 */
[----:B----4-:R-:W1:Y:S02]  /*63b0*/  LDTM.x16 R4, tmem[UR4+0x10] ;  /* 0x00001004000479ee */ /* 0x010e640008240000 */
[----:B------:R-:W-:Y:S01]  /*63c0*/  @P6 LEA R20, R20, UR48, 0x3 ;  /* 0x0000003014146c11 */ /* 0x000fe2000f8e18ff */
[C---:B-1----:R-:W-:Y:S01]  /*63d0*/  FMUL R0, R33.reuse, R4 ;  /* 0x0000000421007220 */ /* 0x042fe20000400000 */
        /* <DEDUP_REMOVED lines=33> */
[----:B------:R-:W-:Y:S01]  /*65f0*/  FFMA R15, R35, R55, R19 ;  /* 0x00000037230f7223 */ /* 0x000fe20000000013 */
[----:B------:R-:W-:Y:S02]  /*6600*/  MOV R16, UR37 ;  /* 0x0000002500107c02 */ /* 0x000fe40008000f00 */
[----:B------:R-:W-:Y:S02]  /*6610*/  @P6 IADD3 R17, PT, PT, R20, 0x70, RZ ;  /* 0x0000007014116810 */ /* 0x000fe40007ffe0ff */
[----:B------:R1:W-:Y:S01]  /*6620*/  STS.128 [R82+0x2030], R12 ;  /* 0x0020300c52007388 */ /* 0x0003e20000000c00 */
[----:B------:R-:W-:Y:S02]  /*6630*/  LEA R0, R85, UR48, 0x3 ;  /* 0x0000003055007c11 */ /* 0x000fe4000f8e18ff */
[----:B------:R-:W-:Y:S01]  /*6640*/  @P6 PRMT R16, R16, 0x654, R17 ;  /* 0x0000065410106816 */ /* 0x000fe20000000011 */
[----:B------:R-:W-:Y:S01]  /*6650*/  @!PT LDS RZ, [RZ] ;  /* 0x00000000fffff984 */ /* 0x000fe20000000800 */
[----:B------:R-:W-:Y:S01]  /*6660*/  @!PT LDS RZ, [RZ] ;  /* 0x00000000fffff984 */ /* 0x000fe20000000800 */
[----:B------:R-:W-:Y:S01]  /*6670*/  @!PT LDS RZ, [RZ] ;  /* 0x00000000fffff984 */ /* 0x000fe20000000800 */
[----:B------:R-:W-:Y:S01]  /*6680*/  @!PT LDS RZ, [RZ] ;  /* 0x00000000fffff984 */ /* 0x000fe20000000800 */
[----:B------:R2:W-:Y:S06]  /*6690*/  MEMBAR.ALL.CTA ;  /* 0x0000000000007992 */ /* 0x0005ec0000008000 */
[----:B--2---:R-:W2:Y:S01]  /*66a0*/  FENCE.VIEW.ASYNC.S ;  /* 0x00000000000073c6 */ /* 0x004ea20000000000 */
[----:B------:R-:W-:Y:S01]  /*66b0*/  @P6 SHF.L.U32 R2, R73, 0x1f, RZ ;  /* 0x0000001f49026819 */ /* 0x000fe200000006ff */
[----:B--2---:R-:W-:Y:S06]  /*66c0*/  BAR.SYNC.DEFER_BLOCKING 0x1, 0x80 ;  /* 0x0042000000007b1d */ /* 0x004fec0000010000 */
[----:B------:R-:W-:Y:S05]  /*66d0*/  @P0 BRA `(.L_x_109) ;  /* 0x0000000000240947 */ /* 0x000fea0003800000 */
[----:B------:R-:W-:Y:S02]  /*66e0*/  UIADD3 UR8, UP0, UPT, UR52, 0x680, URZ ;  /* 0x0000068034087890 */ /* 0x000fe4000ff1e0ff */
[----:B------:R-:W-:Y:S02]  /*66f0*/  UIADD3 UR5, UPT, UPT, UR41, 0x10, URZ ;  /* 0x0000001029057890 */ /* 0x000fe4000fffe0ff */
[----:B------:R-:W-:Y:S02]  /*6700*/  UIADD3 UR4, UPT, UPT, UR48, 0x2200, URZ ;  /* 0x0000220030047890 */ /* 0x000fe4000fffe0ff */
[----:B------:R-:W-:Y:S01]  /*6710*/  UIADD3.X UR9, UPT, UPT, URZ, UR53, URZ, UP0, !UPT ;  /* 0x00000035ff097290 */ /* 0x000fe200087fe4ff */
[----:B------:R-:W-:Y:S01]  /*6720*/  UMOV UR6, UR42 ;  /* 0x0000002a00067c82 */ /* 0x000fe20008000000 */
[----:B------:R-:W-:Y:S07]  /*6730*/  UMOV UR7, UR36 ;  /* 0x0000002400077c82 */ /* 0x000fee0008000000 */
[----:B------:R2:W-:Y:S01]  /*6740*/  UTMASTG.3D [UR4], [UR8] ;  /* 0x00000004080073b5 */ /* 0x0005e20008010000 */
[----:B------:R0:W-:Y:S01]  /*6750*/  UTMACMDFLUSH ;  /* 0x00000000000079b7 */ /* 0x0001e20000000000 */
[----:B--2---:R-:W-:Y:S04]  /*6760*/  DEPBAR.LE SB0, 0x1 ;  /* 0x000080400000791a */ /* 0x004fe80000000000 */
.L_x_109:
[----:B------:R-:W-:Y:S05]  /*6770*/  BSYNC.RECONVERGENT B0 ;  /* 0x0000000000007941 */ /* 0x000fea0003800200 */
.L_x_108:
[----:B------:R-:W-:Y:S01]  /*6780*/  BAR.SYNC.DEFER_BLOCKING 0x1, 0x80 ;  /* 0x0042000000007b1d */ /* 0x000fe20000010000 */
[----:B------:R-:W-:Y:S04]  /*6790*/  UIADD3 UR40, UPT, UPT, UR51, 0x1, URZ ;  /* 0x0000000133287890 */ /* 0x000fe8000fffe0ff */
[----:B------:R-:W-:Y:S04]  /*67a0*/  UISETP.NE.AND UP0, UPT, UR40, 0x4, UPT ;  /* 0x000000042800788c */ /* 0x000fe8000bf05270 */
[----:B------:R-:W-:Y:S01]  /*67b0*/  USEL UR40, UR40, URZ, UP0 ;  /* 0x000000ff28287287 */ /* 0x000fe20008000000 */
[----:B------:R2:W-:Y:S01]  /*67c0*/  @P6 SYNCS.ARRIVE.TRANS64.RED.A1T0 RZ, [R16+URZ], RZ ;  /* 0x000000ff10ff69a7 */ /* 0x0005e200081004ff */
[----:B------:R-:W-:Y:S01]  /*67d0*/  BSSY B1, `(.L_x_110) ;  /* 0x0000017000017945 */ /* 0x000fe20003800000 */
[----:B------:R-:W4:Y:S02]  /*67e0*/  @P6 SYNCS.PHASECHK.TRANS64.TRYWAIT P0, [R0+URZ+0x50], R2 ;  /* 0x00005002000065a7 */ /* 0x000f2400080011ff */
[----:B----4-:R-:W-:Y:S01]  /*67f0*/  @P6 SEL R86, RZ, 0x1, !P0 ;  /* 0x00000001ff566807 */ /* 0x010fe20004000000 */
[----:B--2---:R-:W-:Y:S06]  /*6800*/  @!P6 BRA `(.L_x_111) ;  /* 0x00000000004ce947 */ /* 0x004fec0003800000 */
        /* <DEDUP_REMOVED lines=9> */
[----:B------:R-:W-:Y:S04]  /*68a0*/  SHF.L.U32 R6, R73, 0x1f, RZ ;  /* 0x0000001f49067819 */ /* 0x000fe800000006ff */
[----:B------:R-:W1:Y:S02]  /*68b0*/  SYNCS.PHASECHK.TRANS64.TRYWAIT P0, [R0+URZ+0x50], R6 ;  /* 0x00005006000075a7 */ /* 0x000e6400080011ff */
[----:B-1----:R-:W-:Y:S05]  /*68c0*/  @!P0 BRA `(.L_x_114) ;  /* 0x0000001800fc8947 */ /* 0x002fea0003800000 */
.L_x_113:
[----:B------:R-:W-:Y:S05]  /*68d0*/  BSYNC B0 ;  /* 0x0000000000007941 */ /* 0x000fea0003800000 */
.L_x_112:
[----:B------:R-:W-:Y:S02]  /*68e0*/  ISETP.NE.AND P0, PT, R87, RZ, PT ;  /* 0x000000ff5700720c */ /* 0x000fe40003f05270 */
[----:B------:R-:W-:Y:S11]  /*68f0*/  IADD3 R85, PT, PT, R85, 0x1, RZ ;  /* 0x0000000155557810 */ /* 0x000ff60007ffe0ff */
[----:B------:R2:W4:Y:S04]  /*6900*/  @P0 LDS.128 R40, [R5] ;  /* 0x0000000005280984 */ /* 0x0005280000000c00 */
[----:B------:R2:W1:Y:S04]  /*6910*/  @P0 LDS.128 R44, [R4+0x10] ;  /* 0x00001000042c0984 */ /* 0x0004680000000c00 */
[----:B------:R2:W1:Y:S04]  /*6920*/  @P0 LDS.128 R48, [R3+0x20] ;  /* 0x0000200003300984 */ /* 0x0004680000000c00 */
[----:B------:R2:W1:Y:S02]  /*6930*/  @P0 LDS.128 R52, [R2+0x30] ;  /* 0x0000300002340984 */ /* 0x0004640000000c00 */
.L_x_111:
[----:B------:R-:W-:Y:S05]  /*6940*/  BSYNC B1 ;  /* 0x0000000000017941 */ /* 0x000fea0003800000 */
.L_x_110:
[----:B-1----:R-:W-:Y:S05]  /*6950*/  VIADD R0, R34, 0x20 ;  /* 0x0000002022007836 */ /* 0x002fea0000000000 */
[----:B------:R-:W-:Y:S04]  /*6960*/  SHF.R.U32.HI R0, RZ, 0x15, R0 ;  /* 0x00000015ff007819 */ /* 0x000fe80000011600 */
[----:B------:R-:W-:Y:S11]  /*6970*/  LOP3.LUT P0, RZ, R0, 0x3, R68, 0x48, !PT ;  /* 0x0000000300ff7812 */ /* 0x000ff60007804844 */
[----:B------:R-:W-:Y:S02]  /*6980*/  @!UPT UIADD3 URZ, UPT, UPT, URZ, URZ, URZ ;  /* 0x000000fffffff290 */ /* 0x000fe4000fffe0ff */
[----:B------:R-:W-:Y:S05]  /*6990*/  @!P0 BRA `(.L_x_115) ;  /* 0x0000000000408947 */ /* 0x000fea0003800000 */
[----:B------:R-:W1:Y:S01]  /*69a0*/  LDCU.64 UR8, c[0x4][0x70] ;  /* 0x01000e00ff0877ac */ /* 0x000e620008000a00 */
[----:B--2---:R-:W-:Y:S01]  /*69b0*/  MOV R3, 0x0 ;  /* 0x0000000000037802 */ /* 0x004fe20000000f00 */
[----:B------:R-:W-:Y:S02]  /*69c0*/  HFMA2 R12, -RZ, RZ, 0, 5.9604644775390625e-08 ;  /* 0x00000001ff0c7431 */ /* 0x000fe400000001ff */
[----:B------:R-:W-:Y:S02]  /*69d0*/  IMAD.MOV.U32 R8, RZ, RZ, 0x192 ;  /* 0x00000192ff087424 */ /* 0x000fe400078e00ff */
[----:B------:R-:W-:Y:S01]  /*69e0*/  IMAD.MOV.U32 R13, RZ, RZ, RZ ;  /* 0x000000ffff0d7224 */ /* 0x000fe200078e00ff */
[----:B------:R-:W2:Y:S01]  /*69f0*/  LDCU.64 UR6, c[0x4][0x78] ;  /* 0x01000f00ff0677ac */ /* 0x000ea20008000a00 */
[----:B------:R-:W3:Y:S01]  /*6a00*/  LDC.64 R2, c[0x4][R3] ;  /* 0x0100000003027b82 */ /* 0x000ee20000000a00 */
        /* <DEDUP_REMOVED lines=9> */
.L_x_115:
[----:B------:R-:W-:Y:S05]  /*6aa0*/  WARPSYNC.ALL ;  /* 0x0000000000007948 */ /* 0x000fea0003800000 */
[----:B------:R-:W-:Y:S01]  /*6ab0*/  R2UR UR4, R34 ;  /* 0x00000000220472ca */ /* 0x000fe200000e0000 */
[----:B------:R-:W-:Y:S01]  /*6ac0*/  BSSY.RECONVERGENT B0, `(.L_x_116) ;  /* 0x0000040000007945 */ /* 0x000fe20003800200 */
[----:B------:R-:W-:Y:S02]  /*6ad0*/  ISETP.NE.AND P6, PT, R83, RZ, PT ;  /* 0x000000ff5300720c */ /* 0x000fe40003fc5270 */
[----:B------:R-:W-:Y:S02]  /*6ae0*/  ISETP.NE.AND P0, PT, R78, RZ, PT ;  /* 0x000000ff4e00720c */ /* 0x000fe40003f05270 */
[----:B------:R-:W-:Y:S07]  /*6af0*/  MOV R20, UR40 ;  /* 0x0000002800147c02 */ /* 0x000fee0008000f00 */
[----:B--2---:R-:W1:Y:S02]  /*6b00*/  LDTM.x16 R4, tmem[UR4+0x20] ;  /* 0x00002004000479ee */ /* 0x004e640008240000 */
[----:B------:R-:W-:Y:S01]  /*6b10*/  @P6 LEA R20, R20, UR48, 0x3 ;  /* 0x0000003014146c11 */ /* 0x000fe2000f8e18ff */
[C---:B-1----:R-:W-:Y:S01]  /*6b20*/  FMUL R0, R33.reuse, R4 ;  /* 0x0000000421007220 */ /* 0x042fe20000400000 */
[C---:B------:R-:W-:Y:S01]  /*6b30*/  FMUL R2, R33.reuse, R5 ;  /* 0x0000000521027220 */ /* 0x040fe20000400000 */
[C---:B------:R-:W-:Y:S01]  /*6b40*/  FMUL R3, R33.reuse, R6 ;  /* 0x0000000621037220 */ /* 0x040fe20000400000 */
[----:B------:R-:W-:Y:S01]  /*6b50*/  FMUL R7, R33, R7 ;  /* 0x0000000721077220 */ /* 0x000fe20000400000 */
[----:B----4-:R-:W-:Y:S01]  /*6b60*/  FFMA R36, R35, R40, R0 ;  /* 0x0000002823247223 */ /* 0x010fe20000000000 */
        /* <DEDUP_REMOVED lines=53> */
.L_x_117:
[----:B------:R-:W-:Y:S05]  /*6ec0*/  BSYNC.RECONVERGENT B0 ;  /* 0x0000000000007941 */ /* 0x000fea0003800200 */
.L_x_116:
        /* <DEDUP_REMOVED lines=21> */
.L_x_121:
[----:B------:R-:W-:Y:S05]  /*7020*/  BSYNC B0 ;  /* 0x0000000000007941 */ /* 0x000fea0003800000 */
.L_x_120:
[----:B------:R-:W-:Y:S11]  /*7030*/  ISETP.NE.AND P0, PT, R87, RZ, PT ;  /* 0x000000ff5700720c */ /* 0x000ff60003f05270 */
[----:B------:R-:W-:Y:S02]  /*7040*/  @!UPT UIADD3 URZ, UPT, UPT, URZ, URZ, URZ ;  /* 0x000000fffffff290 */ /* 0x000fe4000fffe0ff */
[----:B------:R2:W4:Y:S04]  /*7050*/  @P0 LDS.128 R40, [R4] ;  /* 0x0000000004280984 */ /* 0x0005280000000c00 */
[----:B------:R2:W1:Y:S04]  /*7060*/  @P0 LDS.128 R44, [R3+0x10] ;  /* 0x00001000032c0984 */ /* 0x0004680000000c00 */
[----:B------:R2:W1:Y:S04]  /*7070*/  @P0 LDS.128 R48, [R2+0x20] ;  /* 0x0000200002300984 */ /* 0x0004680000000c00 */
[----:B------:R2:W1:Y:S02]  /*7080*/  @P0 LDS.128 R52, [R85+0x30] ;  /* 0x0000300055340984 */ /* 0x0004640000000c00 */
.L_x_119:
[----:B------:R-:W-:Y:S05]  /*7090*/  BSYNC B1 ;  /* 0x0000000000017941 */ /* 0x000fea0003800000 */
.L_x_118:
        /* <DEDUP_REMOVED lines=21> */
.L_x_123:
[----:B------:R-:W-:Y:S01]  /*71f0*/  ISETP.NE.AND P0, PT, R78, RZ, PT ;  /* 0x000000ff4e00720c */ /* 0x000fe20003f05270 */
[----:B------:R-:W-:Y:S05]  /*7200*/  WARPSYNC.ALL ;  /* 0x0000000000007948 */ /* 0x000fea0003800000 */
[----:B------:R-:W-:Y:S01]  /*7210*/  R2UR UR4, R34 ;  /* 0x00000000220472ca */ /* 0x000fe200000e0000 */
[----:B------:R-:W-:Y:S01]  /*7220*/  BSSY.RECONVERGENT B0, `(.L_x_124) ;  /* 0x000003c000007945 */ /* 0x000fe20003800200 */
[----:B------:R-:W-:Y:S11]  /*7230*/  R2UR UR5, R84 ;  /* 0x00000000540572ca */ /* 0x000ff600000e0000 */
[----:B--2---:R-:W1:Y:S01]  /*7240*/  LDTM.x16 R4, tmem[UR4+0x30] ;  /* 0x00003004000479ee */ /* 0x004e620008240000 */
[----:B------:R-:W-:Y:S01]  /*7250*/  NOP ;  /* 0x0000000000007918 */ /* 0x000fe20000000000 */
[----:B------:R-:W-:Y:S04]  /*7260*/  UIADD3 UR5, UPT, UPT, UR5, 0xe0, URZ ;  /* 0x000000e005057890 */ /* 0x000fe8000fffe0ff */
[----:B------:R-:W-:Y:S09]  /*7270*/  UPRMT UR5, UR37, 0x654, UR5 ;  /* 0x0000065425057896 */ /* 0x000ff20008000005 */
[----:B-1----:R-:W-:Y:S01]  /*7280*/  SYNCS.ARRIVE.TRANS64.RED.A1T0 RZ, [UR5], RZ ;  /* 0x000000ffffff79a7 */ /* 0x002fe20008100405 */
[C---:B------:R-:W-:Y:S01]  /*7290*/  FMUL R0, R33.reuse, R4 ;  /* 0x0000000421007220 */ /* 0x040fe20000400000 */
        /* <DEDUP_REMOVED lines=52> */
.L_x_125:
[----:B------:R-:W-:Y:S05]  /*75e0*/  BSYNC.RECONVERGENT B0 ;  /* 0x0000000000007941 */ /* 0x000fea0003800200 */
.L_x_124:
[----:B------:R-:W-:Y:S01]  /*75f0*/  BAR.SYNC.DEFER_BLOCKING 0x1, 0x80 ;  /* 0x0042000000007b1d */ /* 0x000fe20000010000 */
[----:B------:R-:W-:Y:S01]  /*7600*/  UISETP.NE.AND UP0, UPT, UR49, -0x4, UPT ;  /* 0xfffffffc3100788c */ /* 0x000fe2000bf05270 */
[----:B------:R-:W-:Y:S08]  /*7610*/  IADD3 R31, PT, PT, R31, 0x1, RZ ;  /* 0x000000011f1f7810 */ /* 0x000ff00007ffe0ff */
[----:B------:R-:W-:Y:S05]  /*7620*/  BRA.U !UP0, `(.L_x_126) ;  /* 0x0000000108287547 */ /* 0x000fea000b800000 */
[----:B------:R-:W-:Y:S01]  /*7630*/  ISETP.NE.AND P0, PT, R83, RZ, PT ;  /* 0x000000ff5300720c */ /* 0x000fe20003f05270 */
[----:B------:R-:W-:Y:S01]  /*7640*/  IMAD.U32 R2, RZ, RZ, UR51 ;  /* 0x00000033ff027e24 */ /* 0x000fe2000f8e00ff */
[----:B------:R-:W-:Y:S01]  /*7650*/  UIADD3 UR51, UPT, UPT, UR51, 0x1, URZ ;  /* 0x0000000133337890 */ /* 0x000fe2000fffe0ff */
[----:B------:R-:W-:Y:S03]  /*7660*/  IMAD.U32 R0, RZ, RZ, UR37 ;  /* 0x00000025ff007e24 */ /* 0x000fe6000f8e00ff */
[----:B------:R-:W-:Y:S04]  /*7670*/  UISETP.NE.AND UP0, UPT, UR51, 0x4, UPT ;  /* 0x000000043300788c */ /* 0x000fe8000bf05270 */
[----:B------:R-:W-:Y:S03]  /*7680*/  USEL UR51, UR51, URZ, UP0 ;  /* 0x000000ff33337287 */ /* 0x000fe60008000000 */
[----:B------:R-:W-:Y:S05]  /*7690*/  @P0 LEA R2, R2, UR48, 0x3 ;  /* 0x0000003002020c11 */ /* 0x000fea000f8e18ff */
[----:B------:R-:W-:Y:S05]  /*76a0*/  @P0 VIADD R2, R2, 0x70 ;  /* 0x0000007002020836 */ /* 0x000fea0000000000 */
[----:B------:R-:W-:Y:S04]  /*76b0*/  @P0 PRMT R0, R0, 0x654, R2 ;  /* 0x0000065400000816 */ /* 0x000fe80000000002 */
[----:B------:R2:W-:Y:S03]  /*76c0*/  @P0 SYNCS.ARRIVE.TRANS64.RED.A1T0 RZ, [R0+URZ], RZ ;  /* 0x000000ff00ff09a7 */ /* 0x0005e600081004ff */
.L_x_126:
[----:B------:R-:W-:Y:S01]  /*76d0*/  ISETP.NE.AND P2, PT, R79, RZ, PT ;  /* 0x000000ff4f00720c */ /* 0x000fe20003f45270 */
[----:B------:R-:W-:Y:S01]  /*76e0*/  UIADD3 UR49, UPT, UPT, UR49, 0x4, URZ ;  /* 0x0000000431317890 */ /* 0x000fe2000fffe0ff */
[----:B------:R-:W-:Y:S01]  /*76f0*/  ISETP.NE.AND P0, PT, R81, 0x2, PT ;  /* 0x000000025100780c */ /* 0x000fe20003f05270 */
[----:B-1----:R-:W-:Y:S01]  /*7700*/  IMAD.IADD R14, R29, 0x1, R62 ;  /* 0x000000011d0e7824 */ /* 0x002fe200078e023e */
[----:B------:R-:W-:Y:S01]  /*7710*/  ISETP.NE.AND P1, PT, R31, 0x4, PT ;  /* 0x000000041f00780c */ /* 0x000fe20003f25270 */
[----:B------:R-:W-:Y:S01]  /*7720*/  IMAD.IADD R15, R30, 0x1, R63 ;  /* 0x000000011e0f7824 */ /* 0x000fe200078e023f */
[----:B------:R-:W-:Y:S02]  /*7730*/  SEL R2, RZ, 0x1, P0 ;  /* 0x00000001ff027807 */ /* 0x000fe40000000000 */
[----:B--2---:R-:W-:Y:S02]  /*7740*/  SEL R0, RZ, 0x1, P1 ;  /* 0x00000001ff007807 */ /* 0x004fe40000800000 */
[----:B------:R-:W-:Y:S02]  /*7750*/  LOP3.LUT R71, R71, R2, RZ, 0x3c, !PT ;  /* 0x0000000247477212 */ /* 0x000fe400078e3cff */
[----:B------:R-:W-:Y:S02]  /*7760*/  LOP3.LUT R72, R72, R0, RZ, 0x3c, !PT ;  /* 0x0000000048487212 */ /* 0x000fe400078e3cff */
[----:B------:R-:W-:Y:S02]  /*7770*/  @P2 R2UR UR36, R70 ;  /* 0x00000000462422ca */ /* 0x000fe400000e0000 */
[----:B------:R-:W-:Y:S02]  /*7780*/  SEL R81, R81, RZ, P0 ;  /* 0x000000ff51517207 */ /* 0x000fe40000000000 */
[----:B------:R-:W-:Y:S01]  /*7790*/  SEL R31, R31, RZ, P1 ;  /* 0x000000ff1f1f7207 */ /* 0x000fe20000800000 */
[----:B------:R-:W-:Y:S10]  /*77a0*/  @P2 BRA `(.L_x_127) ;  /* 0xffffffd400502947 */ /* 0x000ff4000383ffff */
[----:B------:R-:W-:-:S09]  /*77b0*/  UISETP.NE.AND UP0, UPT, UR50, URZ, UPT ;  /* 0x000000ff3200728c */ /* 0x000fd2000bf05270 */
[----:B------:R-:W-:Y:S05]  /*77c0*/  BRA.U !UP0, `(.L_x_128) ;  /* 0x0000000108487547 */ /* 0x000fea000b800000 */
[----:B------:R-:W1:Y:S02]  /*77d0*/  LDCU.64 UR4, c[0x0][0x890] ;  /* 0x00011200ff0477ac */ /* 0x000e640008000a00 */
[----:B-1----:R-:W-:-:S04]  /*77e0*/  UISETP.NE.U32.AND UP0, UPT, UR4, URZ, UPT ;  /* 0x000000ff0400728c */ /* 0x002fc8000bf05070 */
[----:B------:R-:W-:-:S09]  /*77f0*/  UISETP.NE.AND.EX UP0, UPT, UR5, URZ, UPT, UP0 ;  /* 0x000000ff0500728c */ /* 0x000fd2000bf05300 */
[----:B------:R-:W-:Y:S05]  /*7800*/  BRA.U UP0, `(.L_x_129) ;  /* 0x00000001000c7547 */ /* 0x000fea000b800000 */
[----:B------:R-:W-:-:S13]  /*7810*/  FSETP.NEU.AND P0, PT, R35, RZ, PT ;  /* 0x000000ff2300720b */ /* 0x000fda0003f0d000 */
[----:B------:R-:W-:Y:S05]  /*7820*/  @!P0 EXIT ;  /* 0x000000000000894d */ /* 0x000fea0003800000 */
[----:B------:R-:W-:Y:S05]  /*7830*/  BRA `(.L_x_128) ;  /* 0x00000000002c7947 */ /* 0x000fea0003800000 */
.L_x_129:
[----:B------:R-:W-:Y:S01]  /*7840*/  ISETP.NE.AND P0, PT, R80, RZ, PT ;  /* 0x000000ff5000720c */ /* 0x000fe20003f05270 */
[----:B------:R-:W-:-:S12]  /*7850*/  BSSY.RECONVERGENT B0, `(.L_x_128) ;  /* 0x0000009000007945 */ /* 0x000fd80003800200 */
[----:B------:R-:W-:Y:S05]  /*7860*/  @P0 BRA `(.L_x_130) ;  /* 0x0000000000140947 */ /* 0x000fea0003800000 */
[----:B------:R-:W1:Y:S02]  /*7870*/  LDCU.64 UR4, c[0x0][0x888] ;  /* 0x00011100ff0477ac */ /* 0x000e640008000a00 */
[----:B-1----:R-:W-:-:S04]  /*7880*/  ISETP.NE.U32.AND P0, PT, RZ, UR4, PT ;  /* 0x00000004ff007c0c */ /* 0x002fc8000bf05070 */
[----:B------:R-:W-:-:S13]  /*7890*/  ISETP.NE.AND.EX P0, PT, RZ, UR5, PT, P0 ;  /* 0x00000005ff007c0c */ /* 0x000fda000bf05300 */
[----:B------:R-:W-:Y:S05]  /*78a0*/  @!P0 EXIT ;  /* 0x000000000000894d */ /* 0x000fea0003800000 */
[----:B------:R-:W-:Y:S05]  /*78b0*/  BRA `(.L_x_131) ;  /* 0x0000000000087947 */ /* 0x000fea0003800000 */
.L_x_130:
[----:B------:R-:W-:-:S13]  /*78c0*/  FSETP.NEU.AND P0, PT, R35, RZ, PT ;  /* 0x000000ff2300720b */ /* 0x000fda0003f0d000 */
[----:B------:R-:W-:Y:S05]  /*78d0*/  @!P0 EXIT ;  /* 0x000000000000894d */ /* 0x000fea0003800000 */
.L_x_131:
[----:B------:R-:W-:Y:S05]  /*78e0*/  BSYNC.RECONVERGENT B0 ;  /* 0x0000000000007941 */ /* 0x000fea0003800200 */
.L_x_128:
[----:B------:R-:W-:Y:S01]  /*78f0*/  ULEA UR4, UR51, UR48, 0x3 ;  /* 0x0000003033047291 */ /* 0x000fe2000f8e18ff */
[----:B------:R-:W-:-:S04]  /*7900*/  DEPBAR.LE SB0, 0x0 ;  /* 0x000080000000791a */ /* 0x000fc80000000000 */
[----:B------:R-:W-:-:S04]  /*7910*/  UIADD3 UR4, UPT, UPT, UR4, 0x70, URZ ;  /* 0x0000007004047890 */ /* 0x000fc8000fffe0ff */
[----:B------:R-:W-:-:S09]  /*7920*/  UPRMT UR4, UR37, 0x654, UR4 ;  /* 0x0000065425047896 */ /* 0x000fd20008000004 */
[----:B------:R-:W-:Y:S01]  /*7930*/  SYNCS.ARRIVE.TRANS64.RED.A1T0 RZ, [UR4], RZ ;  /* 0x000000ffffff79a7 */ /* 0x000fe20008100404 */
[----:B------:R-:W-:Y:S05]  /*7940*/  EXIT ;  /* 0x000000000000794d */ /* 0x000fea0003800000 */
.L_x_19:
[----:B--2---:R2:W1:Y:S02]  /*7950*/  SYNCS.PHASECHK.TRANS64.TRYWAIT P0, [R2+URZ+0x110], R3 ;  /* 0x00011003020075a7 */ /* 0x00446400080011ff */
[----:B-1----:R-:W-:Y:S05]  /*7960*/  @!P0 NANOSLEEP.SYNCS 0x989680 ;  /* 0x009896800000895d */ /* 0x002fea0003900000 */
[----:B------:R-:W1:Y:S02]  /*7970*/  @!P0 SYNCS.PHASECHK.TRANS64 P0, [R2+URZ+0x110], R3 ;  /* 0x00011003020085a7 */ /* 0x000e6400080010ff */
[----:B-1----:R-:W-:Y:S05]  /*7980*/  @!P0 BRA `(.L_x_19) ;  /* 0xfffffffc00f08947 */ /* 0x002fea000383ffff */
[----:B------:R-:W-:Y:S05]  /*7990*/  BRA `(.L_x_132) ;  /* 0xffffff9c00187947 */ /* 0x000fea000383ffff */
.L_x_22:
[----:B-1----:R-:W-:-:S07]  /*79a0*/  MOV R2, UR33 ;  /* 0x0000002100027c02 */ /* 0x002fce0008000f00 */
.L_x_133:
[----:B-1----:R1:W2:Y:S02]  /*79b0*/  SYNCS.PHASECHK.TRANS64.TRYWAIT P0, [R2+URZ+0x28], R4 ;  /* 0x00002804020075a7 */ /* 0x0022a400080011ff */
[----:B--2---:R-:W-:Y:S05]  /*79c0*/  @!P0 NANOSLEEP.SYNCS 0x989680 ;  /* 0x009896800000895d */ /* 0x004fea0003900000 */
[----:B------:R-:W2:Y:S02]  /*79d0*/  @!P0 SYNCS.PHASECHK.TRANS64 P0, [R2+URZ+0x28], R4 ;  /* 0x00002804020085a7 */ /* 0x000ea400080010ff */
[----:B--2---:R-:W-:Y:S05]  /*79e0*/  @!P0 BRA `(.L_x_133) ;  /* 0xfffffffc00f08947 */ /* 0x004fea000383ffff */
[----:B------:R-:W-:Y:S05]  /*79f0*/  BRA `(.L_x_21) ;  /* 0xffffff9c00687947 */ /* 0x000fea000383ffff */
.L_x_28:
[----:B-1----:R-:W-:-:S07]  /*7a00*/  MOV R2, UR17 ;  /* 0x0000001100027c02 */ /* 0x002fce0008000f00 */
.L_x_134:
[----:B-1----:R1:W2:Y:S02]  /*7a10*/  SYNCS.PHASECHK.TRANS64.TRYWAIT P0, [R2+URZ+0x28], R4 ;  /* 0x00002804020075a7 */ /* 0x0022a400080011ff */
[----:B--2---:R-:W-:Y:S05]  /*7a20*/  @!P0 NANOSLEEP.SYNCS 0x989680 ;  /* 0x009896800000895d */ /* 0x004fea0003900000 */
[----:B------:R-:W2:Y:S02]  /*7a30*/  @!P0 SYNCS.PHASECHK.TRANS64 P0, [R2+URZ+0x28], R4 ;  /* 0x00002804020085a7 */ /* 0x000ea400080010ff */
[----:B--2---:R-:W-:Y:S05]  /*7a40*/  @!P0 BRA `(.L_x_134) ;  /* 0xfffffffc00f08947 */ /* 0x004fea000383ffff */
[----:B------:R-:W-:Y:S05]  /*7a50*/  BRA `(.L_x_27) ;  /* 0xffffffa000107947 */ /* 0x000fea000383ffff */
.L_x_32:
[----:B-1----:R1:W2:Y:S02]  /*7a60*/  SYNCS.PHASECHK.TRANS64.TRYWAIT P0, [R2+URZ+0xa0], R3 ;  /* 0x0000a003020075a7 */ /* 0x0022a400080011ff */
[----:B--2---:R-:W-:Y:S05]  /*7a70*/  @!P0 NANOSLEEP.SYNCS 0x989680 ;  /* 0x009896800000895d */ /* 0x004fea0003900000 */
[----:B------:R-:W2:Y:S02]  /*7a80*/  @!P0 SYNCS.PHASECHK.TRANS64 P0, [R2+URZ+0xa0], R3 ;  /* 0x0000a003020085a7 */ /* 0x000ea400080010ff */
[----:B--2---:R-:W-:Y:S05]  /*7a90*/  @!P0 BRA `(.L_x_32) ;  /* 0xfffffffc00f08947 */ /* 0x004fea000383ffff */
[----:B------:R-:W-:Y:S05]  /*7aa0*/  BRA `(.L_x_135) ;  /* 0xffffffa000a07947 */ /* 0x000fea000383ffff */
.L_x_36:
[----:B----4-:R-:W-:-:S07]  /*7ab0*/  MOV R0, UR5 ;  /* 0x0000000500007c02 */ /* 0x010fce0008000f00 */
.L_x_136:
[----:B-1----:R1:W2:Y:S02]  /*7ac0*/  SYNCS.PHASECHK.TRANS64.TRYWAIT P0, [R0+URZ], R2 ;  /* 0x00000002000075a7 */ /* 0x0022a400080011ff */
[----:B--2---:R-:W-:Y:S05]  /*7ad0*/  @!P0 NANOSLEEP.SYNCS 0x989680 ;  /* 0x009896800000895d */ /* 0x004fea0003900000 */
[----:B------:R-:W2:Y:S02]  /*7ae0*/  @!P0 SYNCS.PHASECHK.TRANS64 P0, [R0+URZ], R2 ;  /* 0x00000002000085a7 */ /* 0x000ea400080010ff */
[----:B--2---:R-:W-:Y:S05]  /*7af0*/  @!P0 BRA `(.L_x_136) ;  /* 0xfffffffc00f08947 */ /* 0x004fea000383ffff */
[----:B------:R-:W-:Y:S05]  /*7b00*/  BRA `(.L_x_137) ;  /* 0xffffffa800107947 */ /* 0x000fea000383ffff */
.L_x_37:
[----:B----4-:R-:W-:-:S07]  /*7b10*/  MOV R0, UR5 ;  /* 0x0000000500007c02 */ /* 0x010fce0008000f00 */
.L_x_138:
[----:B-1----:R1:W2:Y:S02]  /*7b20*/  SYNCS.PHASECHK.TRANS64.TRYWAIT P0, [R0+URZ], R3 ;  /* 0x00000003000075a7 */ /* 0x0022a400080011ff */
[----:B--2---:R-:W-:Y:S05]  /*7b30*/  @!P0 NANOSLEEP.SYNCS 0x989680 ;  /* 0x009896800000895d */ /* 0x004fea0003900000 */
[----:B------:R-:W2:Y:S02]  /*7b40*/  @!P0 SYNCS.PHASECHK.TRANS64 P0, [R0+URZ], R3 ;  /* 0x00000003000085a7 */ /* 0x000ea400080010ff */
[----:B--2---:R-:W-:Y:S05]  /*7b50*/  @!P0 BRA `(.L_x_138) ;  /* 0xfffffffc00f08947 */ /* 0x004fea000383ffff */
[----:B------:R-:W-:Y:S05]  /*7b60*/  BRA `(.L_x_139) ;  /* 0xffffffa8001c7947 */ /* 0x000fea000383ffff */
.L_x_38:
[----:B----4-:R-:W-:-:S07]  /*7b70*/  MOV R0, UR5 ;  /* 0x0000000500007c02 */ /* 0x010fce0008000f00 */
.L_x_140:
[----:B-1----:R1:W2:Y:S02]  /*7b80*/  SYNCS.PHASECHK.TRANS64.TRYWAIT P0, [R0+URZ], R3 ;  /* 0x00000003000075a7 */ /* 0x0022a400080011ff */
[----:B--2---:R-:W-:Y:S05]  /*7b90*/  @!P0 NANOSLEEP.SYNCS 0x989680 ;  /* 0x009896800000895d */ /* 0x004fea0003900000 */
[----:B------:R-:W2:Y:S02]  /*7ba0*/  @!P0 SYNCS.PHASECHK.TRANS64 P0, [R0+URZ], R3 ;  /* 0x00000003000085a7 */ /* 0x000ea400080010ff */
[----:B--2---:R-:W-:Y:S05]  /*7bb0*/  @!P0 BRA `(.L_x_140) ;  /* 0xfffffffc00f08947 */ /* 0x004fea000383ffff */
[----:B------:R-:W-:Y:S05]  /*7bc0*/  BRA `(.L_x_141) ;  /* 0xffffffa800287947 */ /* 0x000fea000383ffff */
.L_x_39:
[----:B----4-:R-:W-:-:S07]  /*7bd0*/  MOV R0, UR5 ;  /* 0x0000000500007c02 */ /* 0x010fce0008000f00 */
.L_x_142:
[----:B-1----:R1:W2:Y:S02]  /*7be0*/  SYNCS.PHASECHK.TRANS64.TRYWAIT P0, [R0+URZ], R3 ;  /* 0x00000003000075a7 */ /* 0x0022a400080011ff */
[----:B--2---:R-:W-:Y:S05]  /*7bf0*/  @!P0 NANOSLEEP.SYNCS 0x989680 ;  /* 0x009896800000895d */ /* 0x004fea0003900000 */
[----:B------:R-:W2:Y:S02]  /*7c00*/  @!P0 SYNCS.PHASECHK.TRANS64 P0, [R0+URZ], R3 ;  /* 0x00000003000085a7 */ /* 0x000ea400080010ff */
[----:B--2---:R-:W-:Y:S05]  /*7c10*/  @!P0 BRA `(.L_x_142) ;  /* 0xfffffffc00f08947 */ /* 0x004fea000383ffff */
[----:B------:R-:W-:Y:S05]  /*7c20*/  BRA `(.L_x_143) ;  /* 0xffffffa800347947 */ /* 0x000fea000383ffff */
.L_x_42:
[----:B-1----:R1:W2:Y:S02]  /*7c30*/  SYNCS.PHASECHK.TRANS64.TRYWAIT P0, [R0+URZ+0x100], R4 ;  /* 0x00010004000075a7 */ /* 0x0022a400080011ff */
[----:B--2---:R-:W-:Y:S05]  /*7c40*/  @!P0 NANOSLEEP.SYNCS 0x989680 ;  /* 0x009896800000895d */ /* 0x004fea0003900000 */
[----:B------:R-:W2:Y:S02]  /*7c50*/  @!P0 SYNCS.PHASECHK.TRANS64 P0, [R0+URZ+0x100], R4 ;  /* 0x00010004000085a7 */ /* 0x000ea400080010ff */
[----:B--2---:R-:W-:Y:S05]  /*7c60*/  @!P0 BRA `(.L_x_42) ;  /* 0xfffffffc00f08947 */ /* 0x004fea000383ffff */
[----:B------:R-:W-:Y:S05]  /*7c70*/  BRA `(.L_x_144) ;  /* 0xffffffa800907947 */ /* 0x000fea000383ffff */
.L_x_43:
[----:B------:R-:W-:-:S07]  /*7c80*/  MOV R0, UR5 ;  /* 0x0000000500007c02 */ /* 0x000fce0008000f00 */
.L_x_145:
[----:B-1----:R1:W2:Y:S02]  /*7c90*/  SYNCS.PHASECHK.TRANS64.TRYWAIT P0, [R0+URZ+0xb0], R5 ;  /* 0x0000b005000075a7 */ /* 0x0022a400080011ff */
[----:B--2---:R-:W-:Y:S05]  /*7ca0*/  @!P0 NANOSLEEP.SYNCS 0x989680 ;  /* 0x009896800000895d */ /* 0x004fea0003900000 */
[----:B------:R-:W2:Y:S02]  /*7cb0*/  @!P0 SYNCS.PHASECHK.TRANS64 P0, [R0+URZ+0xb0], R5 ;  /* 0x0000b005000085a7 */ /* 0x000ea400080010ff */
[----:B--2---:R-:W-:Y:S05]  /*7cc0*/  @!P0 BRA `(.L_x_145) ;  /* 0xfffffffc00f08947 */ /* 0x004fea000383ffff */
[----:B------:R-:W-:Y:S05]  /*7cd0*/  BRA `(.L_x_146) ;  /* 0xffffffa800a07947 */ /* 0x000fea000383ffff */
.L_x_44:
[----:B-1----:R1:W2:Y:S02]  /*7ce0*/  SYNCS.PHASECHK.TRANS64.TRYWAIT P1, [R0+URZ+0xa0], R4 ;  /* 0x0000a004000075a7 */ /* 0x0022a400080211ff */
[----:B--2---:R-:W-:Y:S05]  /*7cf0*/  @!P1 NANOSLEEP.SYNCS 0x989680 ;  /* 0x009896800000995d */ /* 0x004fea0003900000 */
[----:B------:R-:W2:Y:S02]  /*7d00*/  @!P1 SYNCS.PHASECHK.TRANS64 P1, [R0+URZ+0xa0], R4 ;  /* 0x0000a004000095a7 */ /* 0x000ea400080210ff */
[----:B--2---:R-:W-:Y:S05]  /*7d10*/  @!P1 BRA `(.L_x_44) ;  /* 0xfffffffc00f09947 */ /* 0x004fea000383ffff */
[----:B------:R-:W-:Y:S05]  /*7d20*/  BRA `(.L_x_147) ;  /* 0xffffffa800d07947 */ /* 0x000fea000383ffff */
.L_x_47:
[----:B------:R-:W-:-:S07]  /*7d30*/  MOV R0, UR5 ;  /* 0x0000000500007c02 */ /* 0x000fce0008000f00 */
.L_x_148:
[----:B-1----:R1:W2:Y:S02]  /*7d40*/  SYNCS.PHASECHK.TRANS64.TRYWAIT P0, [R0+URZ+0xb0], R2 ;  /* 0x0000b002000075a7 */ /* 0x0022a400080011ff */
[----:B--2---:R-:W-:Y:S05]  /*7d50*/  @!P0 NANOSLEEP.SYNCS 0x989680 ;  /* 0x009896800000895d */ /* 0x004fea0003900000 */
[----:B------:R-:W2:Y:S02]  /*7d60*/  @!P0 SYNCS.PHASECHK.TRANS64 P0, [R0+URZ+0xb0], R2 ;  /* 0x0000b002000085a7 */ /* 0x000ea400080010ff */
[----:B--2---:R-:W-:Y:S05]  /*7d70*/  @!P0 BRA `(.L_x_148) ;  /* 0xfffffffc00f08947 */ /* 0x004fea000383ffff */
[----:B------:R-:W-:Y:S05]  /*7d80*/  BRA `(.L_x_46) ;  /* 0xffffffac00247947 */ /* 0x000fea000383ffff */
.L_x_54:
[----:B-1----:R1:W2:Y:S02]  /*7d90*/  SYNCS.PHASECHK.TRANS64.TRYWAIT P1, [R0+URZ+0xa0], R2 ;  /* 0x0000a002000075a7 */ /* 0x0022a400080211ff */
[----:B--2---:R-:W-:Y:S05]  /*7da0*/  @!P1 NANOSLEEP.SYNCS 0x989680 ;  /* 0x009896800000995d */ /* 0x004fea0003900000 */
[----:B------:R-:W2:Y:S02]  /*7db0*/  @!P1 SYNCS.PHASECHK.TRANS64 P1, [R0+URZ+0xa0], R2 ;  /* 0x0000a002000095a7 */ /* 0x000ea400080210ff */
[----:B--2---:R-:W-:Y:S05]  /*7dc0*/  @!P1 BRA `(.L_x_54) ;  /* 0xfffffffc00f09947 */ /* 0x004fea000383ffff */
[----:B------:R-:W-:Y:S05]  /*7dd0*/  BRA `(.L_x_149) ;  /* 0xffffffb000947947 */ /* 0x000fea000383ffff */
.L_x_55:
[----:B------:R-:W-:-:S07]  /*7de0*/  MOV R2, UR7 ;  /* 0x0000000700027c02 */ /* 0x000fce0008000f00 */
.L_x_150:
[----:B-1----:R1:W2:Y:S02]  /*7df0*/  SYNCS.PHASECHK.TRANS64.TRYWAIT P0, [R2+URZ+0xe0], R0 ;  /* 0x0000e000020075a7 */ /* 0x0022a400080011ff */
[----:B--2---:R-:W-:Y:S05]  /*7e00*/  @!P0 NANOSLEEP.SYNCS 0x989680 ;  /* 0x009896800000895d */ /* 0x004fea0003900000 */
[----:B------:R-:W2:Y:S02]  /*7e10*/  @!P0 SYNCS.PHASECHK.TRANS64 P0, [R2+URZ+0xe0], R0 ;  /* 0x0000e000020085a7 */ /* 0x000ea400080010ff */
[----:B--2---:R-:W-:Y:S05]  /*7e20*/  @!P0 BRA `(.L_x_150) ;  /* 0xfffffffc00f08947 */ /* 0x004fea000383ffff */
[----:B------:R-:W-:Y:S05]  /*7e30*/  BRA `(.L_x_151) ;  /* 0xffffffb000cc7947 */ /* 0x000fea000383ffff */
.L_x_58:
[----:B------:R-:W-:Y:S07]  /*7e40*/  MOV R0, UR6 ;  /* 0x0000000600007c02 */ /* 0x000fee0008000f00 */
.L_x_152:
[----:B-1----:R1:W2:Y:S02]  /*7e50*/  SYNCS.PHASECHK.TRANS64.TRYWAIT P0, [R0+URZ], R2 ;  /* 0x00000002000075a7 */ /* 0x0022a400080011ff */
[----:B--2---:R-:W-:Y:S05]  /*7e60*/  @!P0 NANOSLEEP.SYNCS 0x989680 ;  /* 0x009896800000895d */ /* 0x004fea0003900000 */
[----:B------:R-:W2:Y:S02]  /*7e70*/  @!P0 SYNCS.PHASECHK.TRANS64 P0, [R0+URZ], R2 ;  /* 0x00000002000085a7 */ /* 0x000ea400080010ff */
[----:B--2---:R-:W-:Y:S05]  /*7e80*/  @!P0 BRA `(.L_x_152) ;  /* 0xfffffffc00f08947 */ /* 0x004fea000383ffff */
[----:B------:R-:W-:Y:S05]  /*7e90*/  BRA `(.L_x_57) ;  /* 0xffffffb000e87947 */ /* 0x000fea000383ffff */
.L_x_61:
[----:B------:R-:W-:-:S07]  /*7ea0*/  MOV R0, UR6 ;  /* 0x0000000600007c02 */ /* 0x000fce0008000f00 */
.L_x_153:
[----:B--2---:R2:W4:Y:S02]  /*7eb0*/  SYNCS.PHASECHK.TRANS64.TRYWAIT P0, [R0+URZ], R2 ;  /* 0x00000002000075a7 */ /* 0x00452400080011ff */
[----:B----4-:R-:W-:Y:S05]  /*7ec0*/  @!P0 NANOSLEEP.SYNCS 0x989680 ;  /* 0x009896800000895d */ /* 0x010fea0003900000 */
[----:B------:R-:W4:Y:S02]  /*7ed0*/  @!P0 SYNCS.PHASECHK.TRANS64 P0, [R0+URZ], R2 ;  /* 0x00000002000085a7 */ /* 0x000f2400080010ff */
[----:B----4-:R-:W-:Y:S05]  /*7ee0*/  @!P0 BRA `(.L_x_153) ;  /* 0xfffffffc00f08947 */ /* 0x010fea000383ffff */
[----:B------:R-:W-:Y:S05]  /*7ef0*/  BRA `(.L_x_154) ;  /* 0xffffffb400c47947 */ /* 0x000fea000383ffff */
.L_x_62:
[----:B------:R-:W-:-:S07]  /*7f00*/  MOV R0, UR6 ;  /* 0x0000000600007c02 */ /* 0x000fce0008000f00 */
.L_x_155:
[----:B-1----:R1:W2:Y:S02]  /*7f10*/  SYNCS.PHASECHK.TRANS64.TRYWAIT P0, [R0+URZ], R3 ;  /* 0x00000003000075a7 */ /* 0x0022a400080011ff */
[----:B--2---:R-:W-:Y:S05]  /*7f20*/  @!P0 NANOSLEEP.SYNCS 0x989680 ;  /* 0x009896800000895d */ /* 0x004fea0003900000 */
[----:B------:R-:W2:Y:S02]  /*7f30*/  @!P0 SYNCS.PHASECHK.TRANS64 P0, [R0+URZ], R3 ;  /* 0x00000003000085a7 */ /* 0x000ea400080010ff */
[----:B--2---:R-:W-:Y:S05]  /*7f40*/  @!P0 BRA `(.L_x_155) ;  /* 0xfffffffc00f08947 */ /* 0x004fea000383ffff */
[----:B------:R-:W-:Y:S05]  /*7f50*/  BRA `(.L_x_156) ;  /* 0xffffffb400d07947 */ /* 0x000fea000383ffff */
.L_x_63:
[----:B------:R-:W-:-:S07]  /*7f60*/  MOV R0, UR6 ;  /* 0x0000000600007c02 */ /* 0x000fce0008000f00 */
.L_x_157:
[----:B-1----:R1:W2:Y:S02]  /*7f70*/  SYNCS.PHASECHK.TRANS64.TRYWAIT P0, [R0+URZ], R3 ;  /* 0x00000003000075a7 */ /* 0x0022a400080011ff */
[----:B--2---:R-:W-:Y:S05]  /*7f80*/  @!P0 NANOSLEEP.SYNCS 0x989680 ;  /* 0x009896800000895d */ /* 0x004fea0003900000 */
[----:B------:R-:W2:Y:S02]  /*7f90*/  @!P0 SYNCS.PHASECHK.TRANS64 P0, [R0+URZ], R3 ;  /* 0x00000003000085a7 */ /* 0x000ea400080010ff */
[----:B--2---:R-:W-:Y:S05]  /*7fa0*/  @!P0 BRA `(.L_x_157) ;  /* 0xfffffffc00f08947 */ /* 0x004fea000383ffff */
[----:B------:R-:W-:Y:S05]  /*7fb0*/  BRA `(.L_x_158) ;  /* 0xffffffb400dc7947 */ /* 0x000fea000383ffff */
.L_x_64:
[----:B-1----:R-:W-:-:S07]  /*7fc0*/  MOV R0, UR7 ;  /* 0x0000000700007c02 */ /* 0x002fce0008000f00 */
.L_x_159:
[----:B-1----:R1:W2:Y:S02]  /*7fd0*/  SYNCS.PHASECHK.TRANS64.TRYWAIT P0, [R0+URZ], R2 ;  /* 0x00000002000075a7 */ /* 0x0022a400080011ff */
[----:B--2---:R-:W-:Y:S05]  /*7fe0*/  @!P0 NANOSLEEP.SYNCS 0x989680 ;  /* 0x009896800000895d */ /* 0x004fea0003900000 */
[----:B------:R-:W2:Y:S02]  /*7ff0*/  @!P0 SYNCS.PHASECHK.TRANS64 P0, [R0+URZ], R2 ;  /* 0x00000002000085a7 */ /* 0x000ea400080010ff */
[----:B--2---:R-:W-:Y:S05]  /*8000*/  @!P0 BRA `(.L_x_159) ;  /* 0xfffffffc00f08947 */ /* 0x004fea000383ffff */
[----:B------:R-:W-:Y:S05]  /*8010*/  BRA `(.L_x_160) ;  /* 0xffffffb400e87947 */ /* 0x000fea000383ffff */
.L_x_69:
[----:B--2---:R2:W3:Y:S02]  /*8020*/  SYNCS.PHASECHK.TRANS64.TRYWAIT P0, [R0+URZ+0xa0], R2 ;  /* 0x0000a002000075a7 */ /* 0x0044e400080011ff */
[----:B---3--:R-:W-:Y:S05]  /*8030*/  @!P0 NANOSLEEP.SYNCS 0x989680 ;  /* 0x009896800000895d */ /* 0x008fea0003900000 */
[----:B------:R-:W3:Y:S02]  /*8040*/  @!P0 SYNCS.PHASECHK.TRANS64 P0, [R0+URZ+0xa0], R2 ;  /* 0x0000a002000085a7 */ /* 0x000ee400080010ff */
[----:B---3--:R-:W-:Y:S05]  /*8050*/  @!P0 BRA `(.L_x_69) ;  /* 0xfffffffc00f08947 */ /* 0x008fea000383ffff */
[----:B------:R-:W-:Y:S05]  /*8060*/  BRA `(.L_x_161) ;  /* 0xffffffb800f07947 */ /* 0x000fea000383ffff */
.L_x_72:
[----:B------:R-:W-:Y:S07]  /*8070*/  MOV R0, UR7 ;  /* 0x0000000700007c02 */ /* 0x000fee0008000f00 */
.L_x_162:
[----:B--2---:R2:W3:Y:S02]  /*8080*/  SYNCS.PHASECHK.TRANS64.TRYWAIT P0, [R0+URZ+0x98], R2 ;  /* 0x00009802000075a7 */ /* 0x0044e400080011ff */
[----:B---3--:R-:W-:Y:S05]  /*8090*/  @!P0 NANOSLEEP.SYNCS 0x989680 ;  /* 0x009896800000895d */ /* 0x008fea0003900000 */
[----:B------:R-:W3:Y:S02]  /*80a0*/  @!P0 SYNCS.PHASECHK.TRANS64 P0, [R0+URZ+0x98], R2 ;  /* 0x00009802000085a7 */ /* 0x000ee400080010ff */
[----:B---3--:R-:W-:Y:S05]  /*80b0*/  @!P0 BRA `(.L_x_162) ;  /* 0xfffffffc00f08947 */ /* 0x008fea000383ffff */
[----:B------:R-:W-:Y:S05]  /*80c0*/  BRA `(.L_x_71) ;  /* 0xffffffbc00d07947 */ /* 0x000fea000383ffff */
.L_x_75:
[----:B------:R-:W-:Y:S07]  /*80d0*/  MOV R0, UR7 ;  /* 0x0000000700007c02 */ /* 0x000fee0008000f00 */
.L_x_163:
[----:B-1----:R1:W2:Y:S02]  /*80e0*/  SYNCS.PHASECHK.TRANS64.TRYWAIT P0, [R0+URZ+0x70], R14 ;  /* 0x0000700e000075a7 */ /* 0x0022a400080011ff */
[----:B--2---:R-:W-:Y:S05]  /*80f0*/  @!P0 NANOSLEEP.SYNCS 0x989680 ;  /* 0x009896800000895d */ /* 0x004fea0003900000 */
[----:B------:R-:W2:Y:S02]  /*8100*/  @!P0 SYNCS.PHASECHK.TRANS64 P0, [R0+URZ+0x70], R14 ;  /* 0x0000700e000085a7 */ /* 0x000ea400080010ff */
[----:B--2---:R-:W-:Y:S05]  /*8110*/  @!P0 BRA `(.L_x_163) ;  /* 0xfffffffc00f08947 */ /* 0x004fea000383ffff */
[----:B------:R-:W-:Y:S05]  /*8120*/  BRA `(.L_x_164) ;  /* 0xffffffc000487947 */ /* 0x000fea000383ffff */
.L_x_76:
[----:B------:R-:W-:Y:S07]  /*8130*/  MOV R0, UR7 ;  /* 0x0000000700007c02 */ /* 0x000fee0008000f00 */
.L_x_165:
[----:B-1----:R1:W2:Y:S02]  /*8140*/  SYNCS.PHASECHK.TRANS64.TRYWAIT P0, [R0+URZ+0x78], R14 ;  /* 0x0000780e000075a7 */ /* 0x0022a400080011ff */
[----:B--2---:R-:W-:Y:S05]  /*8150*/  @!P0 NANOSLEEP.SYNCS 0x989680 ;  /* 0x009896800000895d */ /* 0x004fea0003900000 */
[----:B------:R-:W2:Y:S02]  /*8160*/  @!P0 SYNCS.PHASECHK.TRANS64 P0, [R0+URZ+0x78], R14 ;  /* 0x0000780e000085a7 */ /* 0x000ea400080010ff */
[----:B--2---:R-:W-:Y:S05]  /*8170*/  @!P0 BRA `(.L_x_165) ;  /* 0xfffffffc00f08947 */ /* 0x004fea000383ffff */
[----:B------:R-:W-:Y:S05]  /*8180*/  BRA `(.L_x_166) ;  /* 0xffffffc000807947 */ /* 0x000fea000383ffff */
.L_x_77:
[----:B------:R-:W-:Y:S07]  /*8190*/  MOV R0, UR7 ;  /* 0x0000000700007c02 */ /* 0x000fee0008000f00 */
.L_x_167:
[----:B-1----:R1:W2:Y:S02]  /*81a0*/  SYNCS.PHASECHK.TRANS64.TRYWAIT P0, [R0+URZ+0x80], R14 ;  /* 0x0000800e000075a7 */ /* 0x0022a400080011ff */
[----:B--2---:R-:W-:Y:S05]  /*81b0*/  @!P0 NANOSLEEP.SYNCS 0x989680 ;  /* 0x009896800000895d */ /* 0x004fea0003900000 */
[----:B------:R-:W2:Y:S02]  /*81c0*/  @!P0 SYNCS.PHASECHK.TRANS64 P0, [R0+URZ+0x80], R14 ;  /* 0x0000800e000085a7 */ /* 0x000ea400080010ff */
[----:B--2---:R-:W-:Y:S05]  /*81d0*/  @!P0 BRA `(.L_x_167) ;  /* 0xfffffffc00f08947 */ /* 0x004fea000383ffff */
[----:B------:R-:W-:Y:S05]  /*81e0*/  BRA `(.L_x_168) ;  /* 0xffffffc000c47947 */ /* 0x000fea000383ffff */
.L_x_78:
[----:B------:R-:W-:Y:S07]  /*81f0*/  MOV R0, UR7 ;  /* 0x0000000700007c02 */ /* 0x000fee0008000f00 */
.L_x_169:
[----:B-1----:R1:W2:Y:S02]  /*8200*/  SYNCS.PHASECHK.TRANS64.TRYWAIT P0, [R0+URZ+0x88], R14 ;  /* 0x0000880e000075a7 */ /* 0x0022a400080011ff */
[----:B--2---:R-:W-:Y:S05]  /*8210*/  @!P0 NANOSLEEP.SYNCS 0x989680 ;  /* 0x009896800000895d */ /* 0x004fea0003900000 */
[----:B------:R-:W2:Y:S02]  /*8220*/  @!P0 SYNCS.PHASECHK.TRANS64 P0, [R0+URZ+0x88], R14 ;  /* 0x0000880e000085a7 */ /* 0x000ea400080010ff */
[----:B--2---:R-:W-:Y:S05]  /*8230*/  @!P0 BRA `(.L_x_169) ;  /* 0xfffffffc00f08947 */ /* 0x004fea000383ffff */
[----:B------:R-:W-:Y:S05]  /*8240*/  BRA `(.L_x_170) ;  /* 0xffffffc400487947 */ /* 0x000fea000383ffff */
.L_x_80:
[----:B------:R-:W-:-:S07]  /*8250*/  MOV R0, UR7 ;  /* 0x0000000700007c02 */ /* 0x000fce0008000f00 */
.L_x_171:
[----:B-1----:R1:W3:Y:S02]  /*8260*/  SYNCS.PHASECHK.TRANS64.TRYWAIT P0, [R0+URZ+0x70], R2 ;  /* 0x00007002000075a7 */ /* 0x0022e400080011ff */
[----:B---3--:R-:W-:Y:S05]  /*8270*/  @!P0 NANOSLEEP.SYNCS 0x989680 ;  /* 0x009896800000895d */ /* 0x008fea0003900000 */
[----:B------:R-:W3:Y:S02]  /*8280*/  @!P0 SYNCS.PHASECHK.TRANS64 P0, [R0+URZ+0x70], R2 ;  /* 0x00007002000085a7 */ /* 0x000ee400080010ff */
[----:B---3--:R-:W-:Y:S05]  /*8290*/  @!P0 BRA `(.L_x_171) ;  /* 0xfffffffc00f08947 */ /* 0x008fea000383ffff */
[----:B------:R-:W-:Y:S05]  /*82a0*/  BRA `(.L_x_172) ;  /* 0xffffffc400b87947 */ /* 0x000fea000383ffff */
.L_x_81:
[----:B-1----:R-:W-:-:S07]  /*82b0*/  MOV R0, UR7 ;  /* 0x0000000700007c02 */ /* 0x002fce0008000f00 */
.L_x_173:
[----:B-1----:R1:W3:Y:S02]  /*82c0*/  SYNCS.PHASECHK.TRANS64.TRYWAIT P0, [R0+URZ+0x78], R2 ;  /* 0x00007802000075a7 */ /* 0x0022e400080011ff */
[----:B---3--:R-:W-:Y:S05]  /*82d0*/  @!P0 NANOSLEEP.SYNCS 0x989680 ;  /* 0x009896800000895d */ /* 0x008fea0003900000 */
[----:B------:R-:W3:Y:S02]  /*82e0*/  @!P0 SYNCS.PHASECHK.TRANS64 P0, [R0+URZ+0x78], R2 ;  /* 0x00007802000085a7 */ /* 0x000ee400080010ff */
[----:B---3--:R-:W-:Y:S05]  /*82f0*/  @!P0 BRA `(.L_x_173) ;  /* 0xfffffffc00f08947 */ /* 0x008fea000383ffff */
[----:B------:R-:W-:Y:S05]  /*8300*/  BRA `(.L_x_174) ;  /* 0xffffffc400a87947 */ /* 0x000fea000383ffff */
.L_x_82:
[----:B-1----:R-:W-:-:S07]  /*8310*/  MOV R0, UR7 ;  /* 0x0000000700007c02 */ /* 0x002fce0008000f00 */
.L_x_175:
[----:B-1----:R1:W3:Y:S02]  /*8320*/  SYNCS.PHASECHK.TRANS64.TRYWAIT P0, [R0+URZ+0x80], R2 ;  /* 0x00008002000075a7 */ /* 0x0022e400080011ff */
[----:B---3--:R-:W-:Y:S05]  /*8330*/  @!P0 NANOSLEEP.SYNCS 0x989680 ;  /* 0x009896800000895d */ /* 0x008fea0003900000 */
[----:B------:R-:W3:Y:S02]  /*8340*/  @!P0 SYNCS.PHASECHK.TRANS64 P0, [R0+URZ+0x80], R2 ;  /* 0x00008002000085a7 */ /* 0x000ee400080010ff */
[----:B---3--:R-:W-:Y:S05]  /*8350*/  @!P0 BRA `(.L_x_175) ;  /* 0xfffffffc00f08947 */ /* 0x008fea000383ffff */
[----:B------:R-:W-:Y:S05]  /*8360*/  BRA `(.L_x_176) ;  /* 0xffffffc400987947 */ /* 0x000fea000383ffff */
.L_x_84:
[----:B--2---:R2:W4:Y:S02]  /*8370*/  SYNCS.PHASECHK.TRANS64.TRYWAIT P0, [R0+URZ+0xa0], R2 ;  /* 0x0000a002000075a7 */ /* 0x00452400080011ff */
[----:B----4-:R-:W-:Y:S05]  /*8380*/  @!P0 NANOSLEEP.SYNCS 0x989680 ;  /* 0x009896800000895d */ /* 0x010fea0003900000 */
[----:B------:R-:W4:Y:S02]  /*8390*/  @!P0 SYNCS.PHASECHK.TRANS64 P0, [R0+URZ+0xa0], R2 ;  /* 0x0000a002000085a7 */ /* 0x000f2400080010ff */
[----:B----4-:R-:W-:Y:S05]  /*83a0*/  @!P0 BRA `(.L_x_84) ;  /* 0xfffffffc00f08947 */ /* 0x010fea000383ffff */
[----:B------:R-:W-:Y:S05]  /*83b0*/  BRA `(.L_x_177) ;  /* 0xffffffc800607947 */ /* 0x000fea000383ffff */
.L_x_95:
[----:B-1----:R-:W-:Y:S04]  /*83c0*/  MOV R2, UR48 ;  /* 0x0000003000027c02 */ /* 0x002fe80008000f00 */
[----:B------:R1:W3:Y:S03]  /*83d0*/  SYNCS.PHASECHK.TRANS64.TRYWAIT P1, [R2+URZ+0x50], R3 ;  /* 0x00005003020075a7 */ /* 0x0002e600080211ff */
[----:B---3--:R-:W-:Y:S05]  /*83e0*/  @!P1 NANOSLEEP.SYNCS 0x989680 ;  /* 0x009896800000995d */ /* 0x008fea0003900000 */
[----:B------:R-:W3:Y:S02]  /*83f0*/  @!P1 SYNCS.PHASECHK.TRANS64 P1, [R2+URZ+0x50], R3 ;  /* 0x00005003020095a7 */ /* 0x000ee400080210ff */
[----:B---3--:R-:W-:Y:S05]  /*8400*/  @!P1 BRA `(.L_x_95) ;  /* 0xfffffffc00ec9947 */ /* 0x008fea000383ffff */
[----:B------:R-:W-:Y:S05]  /*8410*/  BRA `(.L_x_94) ;  /* 0xffffffd4006c7947 */ /* 0x000fea000383ffff */
.L_x_97:
[----:B-1----:R1:W4:Y:S02]  /*8420*/  SYNCS.PHASECHK.TRANS64.TRYWAIT P0, [R84+URZ+0xc0], R0 ;  /* 0x0000c000540075a7 */ /* 0x00232400080011ff */
[----:B----4-:R-:W-:Y:S05]  /*8430*/  @!P0 NANOSLEEP.SYNCS 0x989680 ;  /* 0x009896800000895d */ /* 0x010fea0003900000 */
[----:B------:R-:W4:Y:S02]  /*8440*/  @!P0 SYNCS.PHASECHK.TRANS64 P0, [R84+URZ+0xc0], R0 ;  /* 0x0000c000540085a7 */ /* 0x000f2400080010ff */
[----:B----4-:R-:W-:Y:S05]  /*8450*/  @!P0 BRA `(.L_x_97) ;  /* 0xfffffffc00f08947 */ /* 0x010fea000383ffff */
[----:B------:R-:W-:Y:S05]  /*8460*/  BRA `(.L_x_96) ;  /* 0xffffffd400947947 */ /* 0x000fea000383ffff */
.L_x_106:
[----:B-1----:R1:W2:Y:S02]  /*8470*/  SYNCS.PHASECHK.TRANS64.TRYWAIT P0, [R2+URZ+0x50], R0 ;  /* 0x00005000020075a7 */ /* 0x0022a400080011ff */
[----:B--2---:R-:W-:Y:S05]  /*8480*/  @!P0 NANOSLEEP.SYNCS 0x989680 ;  /* 0x009896800000895d */ /* 0x004fea0003900000 */
[----:B------:R-:W2:Y:S02]  /*8490*/  @!P0 SYNCS.PHASECHK.TRANS64 P0, [R2+URZ+0x50], R0 ;  /* 0x00005000020085a7 */ /* 0x000ea400080010ff */
[----:B--2---:R-:W-:Y:S05]  /*84a0*/  @!P0 BRA `(.L_x_106) ;  /* 0xfffffffc00f08947 */ /* 0x004fea000383ffff */
[----:B------:R-:W-:Y:S05]  /*84b0*/  BRA `(.L_x_105) ;  /* 0xffffffdc00307947 */ /* 0x000fea000383ffff */
.L_x_114:
[----:B-1----:R1:W2:Y:S02]  /*84c0*/  SYNCS.PHASECHK.TRANS64.TRYWAIT P0, [R0+URZ+0x50], R6 ;  /* 0x00005006000075a7 */ /* 0x0022a400080011ff */
[----:B--2---:R-:W-:Y:S05]  /*84d0*/  @!P0 NANOSLEEP.SYNCS 0x989680 ;  /* 0x009896800000895d */ /* 0x004fea0003900000 */
[----:B------:R-:W2:Y:S02]  /*84e0*/  @!P0 SYNCS.PHASECHK.TRANS64 P0, [R0+URZ+0x50], R6 ;  /* 0x00005006000085a7 */ /* 0x000ea400080010ff */
[----:B--2---:R-:W-:Y:S05]  /*84f0*/  @!P0 BRA `(.L_x_114) ;  /* 0xfffffffc00f08947 */ /* 0x004fea000383ffff */
[----:B------:R-:W-:Y:S05]  /*8500*/  BRA `(.L_x_113) ;  /* 0xffffffe000f07947 */ /* 0x000fea000383ffff */
.L_x_122:
[----:B-1----:R1:W2:Y:S02]  /*8510*/  SYNCS.PHASECHK.TRANS64.TRYWAIT P0, [R0+URZ+0x50], R5 ;  /* 0x00005005000075a7 */ /* 0x0022a400080011ff */
[----:B--2---:R-:W-:Y:S05]  /*8520*/  @!P0 NANOSLEEP.SYNCS 0x989680 ;  /* 0x009896800000895d */ /* 0x004fea0003900000 */
[----:B------:R-:W2:Y:S02]  /*8530*/  @!P0 SYNCS.PHASECHK.TRANS64 P0, [R0+URZ+0x50], R5 ;  /* 0x00005005000085a7 */ /* 0x000ea400080010ff */
[----:B--2---:R-:W-:Y:S05]  /*8540*/  @!P0 BRA `(.L_x_122) ;  /* 0xfffffffc00f08947 */ /* 0x004fea000383ffff */
[----:B------:R-:W-:Y:S05]  /*8550*/  BRA `(.L_x_121) ;  /* 0xffffffe800b07947 */ /* 0x000fea000383ffff */
        .weak           $__internal_0_$__cuda_sm10x_tcgen05_guardrail_trap_col_being_dealloced_not_returned_by_alloc
        .type           $__internal_0_$__cuda_sm10x_tcgen05_guardrail_trap_col_being_dealloced_not_returned_by_alloc,@function
        .size           $__internal_0_$__cuda_sm10x_tcgen05_guardrail_trap_col_being_dealloced_not_returned_by_alloc,($__internal_1_$__cuda_sm10x_tcgen05_guardrail_trap_phase_invalid_during_alloc - $__internal_0_$__cuda_sm10x_tcgen05_guardrail_trap_col_being_dealloced_not_returned_by_alloc)
$__internal_0_$__cuda_sm10x_tcgen05_guardrail_trap_col_being_dealloced_not_returned_by_alloc:
[----:B------:R-:W-:Y:S05]  /*8560*/  BPT.TRAP 0x1 ;  /* 0x000000040000795c */ /* 0x000fea0000300000 */
[----:B------:R-:W-:-:S04]  /*8570*/  HFMA2 R3, -RZ, RZ, 0, 0 ;  /* 0x00000000ff037431 */ /* 0x000fc800000001ff */
[----:B------:R-:W-:Y:S05]  /*8580*/  RET.REL.NODEC R2 `(_ZN7cutlass13device_kernelINS_4gemm6kernel13GemmUniversalIN4cute5tupleIJiiiiEEENS1_10collective13CollectiveMmaINS1_35MainloopSm100TmaUmmaWarpSpecializedILi5ELi2ELi4ENS5_IJNS4_1CILi1EEESB_SB_EEEEENS5_IJNSA_ILi128EEENSA_ILi64EEENSA_ILi32EEEEEEfNS5_IJlSB_lEEEfSI_NS4_8TiledMMAINS4_8MMA_AtomIJNS4_17SM100_MMA_TF32_SSINS_10tfloat32_tESM_fLi128ELi64ELNS4_4UMMA5MajorE0ELSO_0ELNSN_7ScaleInE0ELSP_0EEEEEENS4_6LayoutISC_NS5_IJNSA_ILi0EEEST_ST_EEEEENS5_IJNS4_10UnderscoreESW_SW_EEEEENS4_13SM90_TMA_LOADENS4_14ComposedLayoutINS4_7SwizzleILi3ELi4ELi3EEENS4_18smem_ptr_flag_bitsILi32EEENSS_INS5_IJNSA_ILi8EEESG_EEENS5_IJSG_SB_EEEEEEEvNS4_8identityESZ_S19_vS1A_EENS_8epilogue10collective18CollectiveEpilogueINS1C_23Sm100TmaWarpSpecializedILi4ELi2ELi16ELb1ELb0EEEJSH_NS5_IJNSS_ISE_SB_EENSS_INSA_ILi16EEESB_EEEEEfSI_fSI_NS1C_6fusion15FusionCallbacksIS1G_NS1L_17LinearCombinationIffffLNS_15FloatRoundStyleE2EEESH_S1K_JEEENS4_5SM1004TMEM4LOAD26SM100_TMEM_LOAD_32dp32b16xESZ_NS10_INS11_ILi2ELi4ELi3EEES14_NSS_INS5_IJS15_S1I_EEENS5_IJS1I_SB_EEEEEEENS4_39AutoVectorizingCopyWithAssumedAlignmentILi128EEENS4_14SM90_TMA_STOREES1Z_S21_S21_EEEvvEEEEvNT_6ParamsE) ;  /* 0xffffff78029c7950 */ /* 0x000fea0003c3ffff */
        .weak           $__internal_1_$__cuda_sm10x_tcgen05_guardrail_trap_phase_invalid_during_alloc
        .type           $__internal_1_$__cuda_sm10x_tcgen05_guardrail_trap_phase_invalid_during_alloc,@function
        .size           $__internal_1_$__cuda_sm10x_tcgen05_guardrail_trap_phase_invalid_during_alloc,($__internal_2_$__cuda_sm10x_tcgen05_guardrail_trap_unallocated_columns_being_dealloced - $__internal_1_$__cuda_sm10x_tcgen05_guardrail_trap_phase_invalid_during_alloc)
$__internal_1_$__cuda_sm10x_tcgen05_guardrail_trap_phase_invalid_during_alloc:
[----:B------:R-:W-:Y:S05]  /*8590*/  BPT.TRAP 0x1 ;  /* 0x000000040000795c */ /* 0x000fea0000300000 */
[----:B------:R-:W-:-:S04]  /*85a0*/  MOV R3, 0x0 ;  /* 0x0000000000037802 */ /* 0x000fc80000000f00 */
[----:B------:R-:W-:Y:S05]  /*85b0*/  RET.REL.NODEC R2 `(_ZN7cutlass13device_kernelINS_4gemm6kernel13GemmUniversalIN4cute5tupleIJiiiiEEENS1_10collective13CollectiveMmaINS1_35MainloopSm100TmaUmmaWarpSpecializedILi5ELi2ELi4ENS5_IJNS4_1CILi1EEESB_SB_EEEEENS5_IJNSA_ILi128EEENSA_ILi64EEENSA_ILi32EEEEEEfNS5_IJlSB_lEEEfSI_NS4_8TiledMMAINS4_8MMA_AtomIJNS4_17SM100_MMA_TF32_SSINS_10tfloat32_tESM_fLi128ELi64ELNS4_4UMMA5MajorE0ELSO_0ELNSN_7ScaleInE0ELSP_0EEEEEENS4_6LayoutISC_NS5_IJNSA_ILi0EEEST_ST_EEEEENS5_IJNS4_10UnderscoreESW_SW_EEEEENS4_13SM90_TMA_LOADENS4_14ComposedLayoutINS4_7SwizzleILi3ELi4ELi3EEENS4_18smem_ptr_flag_bitsILi32EEENSS_INS5_IJNSA_ILi8EEESG_EEENS5_IJSG_SB_EEEEEEEvNS4_8identityESZ_S19_vS1A_EENS_8epilogue10collective18CollectiveEpilogueINS1C_23Sm100TmaWarpSpecializedILi4ELi2ELi16ELb1ELb0EEEJSH_NS5_IJNSS_ISE_SB_EENSS_INSA_ILi16EEESB_EEEEEfSI_fSI_NS1C_6fusion15FusionCallbacksIS1G_NS1L_17LinearCombinationIffffLNS_15FloatRoundStyleE2EEESH_S1K_JEEENS4_5SM1004TMEM4LOAD26SM100_TMEM_LOAD_32dp32b16xESZ_NS10_INS11_ILi2ELi4ELi3EEES14_NSS_INS5_IJS15_S1I_EEENS5_IJS1I_SB_EEEEEEENS4_39AutoVectorizingCopyWithAssumedAlignmentILi128EEENS4_14SM90_TMA_STOREES1Z_S21_S21_EEEvvEEEEvNT_6ParamsE) ;  /* 0xffffff7802907950 */ /* 0x000fea0003c3ffff */
        .weak           $__internal_2_$__cuda_sm10x_tcgen05_guardrail_trap_unallocated_columns_being_dealloced
        .type           $__internal_2_$__cuda_sm10x_tcgen05_guardrail_trap_unallocated_columns_being_dealloced,@function
        .size           $__internal_2_$__cuda_sm10x_tcgen05_guardrail_trap_unallocated_columns_being_dealloced,(.L_x_179 - $__internal_2_$__cuda_sm10x_tcgen05_guardrail_trap_unallocated_columns_being_dealloced)
$__internal_2_$__cuda_sm10x_tcgen05_guardrail_trap_unallocated_columns_being_dealloced:
[----:B------:R-:W-:Y:S05]  /*85c0*/  BPT.TRAP 0x1 ;  /* 0x000000040000795c */ /* 0x000fea0000300000 */
[----:B------:R-:W-:-:S04]  /*85d0*/  HFMA2 R3, -RZ, RZ, 0, 0 ;  /* 0x00000000ff037431 */ /* 0x000fc800000001ff */
[----:B------:R-:W-:Y:S05]  /*85e0*/  RET.REL.NODEC R2 `(_ZN7cutlass13device_kernelINS_4gemm6kernel13GemmUniversalIN4cute5tupleIJiiiiEEENS1_10collective13CollectiveMmaINS1_35MainloopSm100TmaUmmaWarpSpecializedILi5ELi2ELi4ENS5_IJNS4_1CILi1EEESB_SB_EEEEENS5_IJNSA_ILi128EEENSA_ILi64EEENSA_ILi32EEEEEEfNS5_IJlSB_lEEEfSI_NS4_8TiledMMAINS4_8MMA_AtomIJNS4_17SM100_MMA_TF32_SSINS_10tfloat32_tESM_fLi128ELi64ELNS4_4UMMA5MajorE0ELSO_0ELNSN_7ScaleInE0ELSP_0EEEEEENS4_6LayoutISC_NS5_IJNSA_ILi0EEEST_ST_EEEEENS5_IJNS4_10UnderscoreESW_SW_EEEEENS4_13SM90_TMA_LOADENS4_14ComposedLayoutINS4_7SwizzleILi3ELi4ELi3EEENS4_18smem_ptr_flag_bitsILi32EEENSS_INS5_IJNSA_ILi8EEESG_EEENS5_IJSG_SB_EEEEEEEvNS4_8identityESZ_S19_vS1A_EENS_8epilogue10collective18CollectiveEpilogueINS1C_23Sm100TmaWarpSpecializedILi4ELi2ELi16ELb1ELb0EEEJSH_NS5_IJNSS_ISE_SB_EENSS_INSA_ILi16EEESB_EEEEEfSI_fSI_NS1C_6fusion15FusionCallbacksIS1G_NS1L_17LinearCombinationIffffLNS_15FloatRoundStyleE2EEESH_S1K_JEEENS4_5SM1004TMEM4LOAD26SM100_TMEM_LOAD_32dp32b16xESZ_NS10_INS11_ILi2ELi4ELi3EEES14_NSS_INS5_IJS15_S1I_EEENS5_IJS1I_SB_EEEEEEENS4_39AutoVectorizingCopyWithAssumedAlignmentILi128EEENS4_14SM90_TMA_STOREES1Z_S21_S21_EEEvvEEEEvNT_6ParamsE) ;  /* 0xffffff7802847950 */ /* 0x000fea0003c3ffff */
.L_x_178:
[----:B------:R-:W-:-:S00]  /*85f0*/  BRA `(.L_x_178) ;  /* 0xfffffffc00fc7947 */ /* 0x000fc0000383ffff */
[----:B------:R-:W-:-:S00]  /*8600*/  NOP ;  /* 0x0000000000007918 */ /* 0x000fc00000000000 */
[----:B------:R-:W-:-:S00]  /*8610*/  NOP ;  /* 0x0000000000007918 */ /* 0x000fc00000000000 */
[----:B------:R-:W-:-:S00]  /*8620*/  NOP ;  /* 0x0000000000007918 */ /* 0x000fc00000000000 */
[----:B------:R-:W-:-:S00]  /*8630*/  NOP ;  /* 0x0000000000007918 */ /* 0x000fc00000000000 */
[----:B------:R-:W-:-:S00]  /*8640*/  NOP ;  /* 0x0000000000007918 */ /* 0x000fc00000000000 */
[----:B------:R-:W-:-:S00]  /*8650*/  NOP ;  /* 0x0000000000007918 */ /* 0x000fc00000000000 */
[----:B------:R-:W-:-:S00]  /*8660*/  NOP ;  /* 0x0000000000007918 */ /* 0x000fc00000000000 */
[----:B------:R-:W-:-:S00]  /*8670*/  NOP ;  /* 0x0000000000007918 */ /* 0x000fc00000000000 */
.L_x_179:


//--------------------- .nv.global.init           --------------------------
	.section	.nv.global.init,"aw",@progbits
.nv.global.init:
	.type		$str$27,@object
	.size		$str$27,($str$28 - $str$27)
$str$27:
        /*0000*/ 	.byte	0x28, 0x61, 0x64, 0x64, 0x72, 0x65, 0x73, 0x73, 0x20, 0x26, 0x20, 0x6d, 0x61, 0x73, 0x6b, 0x29
        /*0010*/ 	.byte	0x20, 0x3d, 0x3d, 0x20, 0x30, 0x00
	.type		$str$28,@object
	.size		$str$28,($str$26 - $str$28)
$str$28:
        /*0016*/ 	.byte	0x2f, 0x74, 0x6d, 0x70, 0x2f, 0x63, 0x75, 0x74, 0x6c, 0x61, 0x73, 0x73, 0x5f, 0x73, 0x77, 0x65
        /*0026*/ 	.byte	0x65, 0x70, 0x5f, 0x73, 0x72, 0x63, 0x2f, 0x69, 0x6e, 0x63, 0x6c, 0x75, 0x64, 0x65, 0x2f, 0x63
        /*0036*/ 	.byte	0x75, 0x74, 0x65, 0x2f, 0x70, 0x6f, 0x69, 0x6e, 0x74, 0x65, 0x72, 0x5f, 0x66, 0x6c, 0x61, 0x67
        /*0046*/ 	.byte	0x67, 0x65, 0x64, 0x2e, 0x68, 0x70, 0x70, 0x00
	.type		$str$26,@object
	.size		$str$26,($str$25 - $str$26)
$str$26:
        /*004e*/ 	.byte	0x2f, 0x74, 0x6d, 0x70, 0x2f, 0x63, 0x75, 0x74, 0x6c, 0x61, 0x73, 0x73, 0x5f, 0x73, 0x77, 0x65
        /*005e*/ 	.byte	0x65, 0x70, 0x5f, 0x73, 0x72, 0x63, 0x2f, 0x69, 0x6e, 0x63, 0x6c, 0x75, 0x64, 0x65, 0x2f, 0x63
        /*006e*/ 	.byte	0x75, 0x74, 0x65, 0x2f, 0x61, 0x74, 0x6f, 0x6d, 0x2f, 0x63, 0x6f, 0x70, 0x79, 0x5f, 0x74, 0x72
        /*007e*/ 	.byte	0x61, 0x69, 0x74, 0x73, 0x5f, 0x73, 0x6d, 0x31, 0x30, 0x30, 0x2e, 0x68, 0x70, 0x70, 0x00
	.type		$str$25,@object
	.size		$str$25,(__unnamed_1 - $str$25)
$str$25:
        /*008d*/ 	.byte	0x28, 0x28, 0x75, 0x69, 0x6e, 0x74, 0x33, 0x32, 0x5f, 0x74, 0x28, 0x74, 0x68, 0x72, 0x65, 0x61
        /*009d*/ 	.byte	0x64, 0x49, 0x64, 0x78, 0x2e, 0x78, 0x29, 0x20, 0x2f, 0x20, 0x33, 0x32, 0x29, 0x20, 0x25, 0x20
        /*00ad*/ 	.byte	0x34, 0x29, 0x20, 0x3d, 0x3d, 0x20, 0x28, 0x28, 0x28, 0x74, 0x6d, 0x65, 0x6d, 0x5f, 0x61, 0x64
        /*00bd*/ 	.byte	0x64, 0x72, 0x20, 0x3e, 0x3e, 0x20, 0x31, 0x36, 0x29, 0x20, 0x2f, 0x20, 0x33, 0x32, 0x29, 0x20
        /*00cd*/ 	.byte	0x25, 0x20, 0x34, 0x29, 0x00
	.type		__unnamed_1,@object
	.size		__unnamed_1,(__unnamed_2 - __unnamed_1)
__unnamed_1:
        /*00d2*/ 	.byte	0x61, 0x75, 0x74, 0x6f, 0x20, 0x63, 0x75, 0x74, 0x65, 0x3a, 0x3a, 0x61, 0x73, 0x5f, 0x70, 0x6f
        /* <DEDUP_REMOVED lines=23> */
        /*0252*/ 	.byte	0x43, 0x3c, 0x32, 0x30, 0x34, 0x38, 0x3e, 0x3e, 0x3e, 0x3e, 0x5d, 0x00
	.type		__unnamed_2,@object
	.size		__unnamed_2,(.L_2 - __unnamed_2)
__unnamed_2:
        /* <DEDUP_REMOVED lines=42> */
        /*04fe*/ 	.byte	0x3e, 0x5d, 0x00
.L_2:


//--------------------- .nv.shared._ZN7cutlass13device_kernelINS_4gemm6kernel13GemmUniversalIN4cute5tupleIJiiiiEEENS1_10collective13CollectiveMmaINS1_35MainloopSm100TmaUmmaWarpSpecializedILi5ELi2ELi4ENS5_IJNS4_1CILi1EEESB_SB_EEEEENS5_IJNSA_ILi128EEENSA_ILi64EEENSA_ILi32EEEEEEfNS5_IJlSB_lEEEfSI_NS4_8TiledMMAINS4_8MMA_AtomIJNS4_17SM100_MMA_TF32_SSINS_10tfloat32_tESM_fLi128ELi64ELNS4_4UMMA5MajorE0ELSO_0ELNSN_7ScaleInE0ELSP_0EEEEEENS4_6LayoutISC_NS5_IJNSA_ILi0EEEST_ST_EEEEENS5_IJNS4_10UnderscoreESW_SW_EEEEENS4_13SM90_TMA_LOADENS4_14ComposedLayoutINS4_7SwizzleILi3ELi4ELi3EEENS4_18smem_ptr_flag_bitsILi32EEENSS_INS5_IJNSA_ILi8EEESG_EEENS5_IJSG_SB_EEEEEEEvNS4_8identityESZ_S19_vS1A_EENS_8epilogue10collective18CollectiveEpilogueINS1C_23Sm100TmaWarpSpecializedILi4ELi2ELi16ELb1ELb0EEEJSH_NS5_IJNSS_ISE_SB_EENSS_INSA_ILi16EEESB_EEEEEfSI_fSI_NS1C_6fusion15FusionCallbacksIS1G_NS1L_17LinearCombinationIffffLNS_15FloatRoundStyleE2EEESH_S1K_JEEENS4_5SM1004TMEM4LOAD26SM100_TMEM_LOAD_32dp32b16xESZ_NS10_INS11_ILi2ELi4ELi3EEES14_NSS_INS5_IJS15_S1I_EEENS5_IJS1I_SB_EEEEEEENS4_39AutoVectorizingCopyWithAssumedAlignmentILi128EEENS4_14SM90_TMA_STOREES1Z_S21_S21_EEEvvEEEEvNT_6ParamsE --------------------------
	.section	.nv.shared._ZN7cutlass13device_kernelINS_4gemm6kernel13GemmUniversalIN4cute5tupleIJiiiiEEENS1_10collective13CollectiveMmaINS1_35MainloopSm100TmaUmmaWarpSpecializedILi5ELi2ELi4ENS5_IJNS4_1CILi1EEESB_SB_EEEEENS5_IJNSA_ILi128EEENSA_ILi64EEENSA_ILi32EEEEEEfNS5_IJlSB_lEEEfSI_NS4_8TiledMMAINS4_8MMA_AtomIJNS4_17SM100_MMA_TF32_SSINS_10tfloat32_tESM_fLi128ELi64ELNS4_4UMMA5MajorE0ELSO_0ELNSN_7ScaleInE0ELSP_0EEEEEENS4_6LayoutISC_NS5_IJNSA_ILi0EEEST_ST_EEEEENS5_IJNS4_10UnderscoreESW_SW_EEEEENS4_13SM90_TMA_LOADENS4_14ComposedLayoutINS4_7SwizzleILi3ELi4ELi3EEENS4_18smem_ptr_flag_bitsILi32EEENSS_INS5_IJNSA_ILi8EEESG_EEENS5_IJSG_SB_EEEEEEEvNS4_8identityESZ_S19_vS1A_EENS_8epilogue10collective18CollectiveEpilogueINS1C_23Sm100TmaWarpSpecializedILi4ELi2ELi16ELb1ELb0EEEJSH_NS5_IJNSS_ISE_SB_EENSS_INSA_ILi16EEESB_EEEEEfSI_fSI_NS1C_6fusion15FusionCallbacksIS1G_NS1L_17LinearCombinationIffffLNS_15FloatRoundStyleE2EEESH_S1K_JEEENS4_5SM1004TMEM4LOAD26SM100_TMEM_LOAD_32dp32b16xESZ_NS10_INS11_ILi2ELi4ELi3EEES14_NSS_INS5_IJS15_S1I_EEENS5_IJS1I_SB_EEEEEEENS4_39AutoVectorizingCopyWithAssumedAlignmentILi128EEENS4_14SM90_TMA_STOREES1Z_S21_S21_EEEvvEEEEvNT_6ParamsE,"aw",@nobits
	.sectionflags	@""
	.align	16
	.zero		1024


//--------------------- .nv.shared.reserved.0     --------------------------
	.section	.nv.shared.reserved.0,"aw",@nobits
	.weak		__nv_reservedSMEM_offset_0_alias
	.size		__nv_reservedSMEM_offset_0_alias, 0, 64
	.other		__nv_reservedSMEM_offset_0_alias,@"STO_CUDA_RESERVED_SHARED STV_DEFAULT"
__nv_reservedSMEM_offset_0_alias:
	.zero		0
.nv.shared.reserved.0:
	.zero		64
	.weak		__nv_reservedSMEM_tcgen05_partition
	.type		__nv_reservedSMEM_tcgen05_partition,@object
	.size		__nv_reservedSMEM_tcgen05_partition,(.L_0 - __nv_reservedSMEM_tcgen05_partition)
__nv_reservedSMEM_tcgen05_partition:
	.zero		32
.L_0:


//--------------------- .nv.global                --------------------------
	.section	.nv.global,"aw",@nobits
.nv.global:
	.type		_ZN40_INTERNAL_8aec13a8_4_k_cu_b5cc682e_209784cute1_E,@object
	.size		_ZN40_INTERNAL_8aec13a8_4_k_cu_b5cc682e_209784cute1_E,(_ZN40_INTERNAL_8aec13a8_4_k_cu_b5cc682e_209784cuda3std3__45__cpo6cbeginE - _ZN40_INTERNAL_8aec13a8_4_k_cu_b5cc682e_209784cute1_E)
_ZN40_INTERNAL_8aec13a8_4_k_cu_b5cc682e_209784cute1_E:
	.zero		1
	.type		_ZN40_INTERNAL_8aec13a8_4_k_cu_b5cc682e_209784cuda3std3__45__cpo6cbeginE,@object
	.size		_ZN40_INTERNAL_8aec13a8_4_k_cu_b5cc682e_209784cuda3std3__45__cpo6cbeginE,(_ZN40_INTERNAL_8aec13a8_4_k_cu_b5cc682e_209784cuda3std3__48in_placeE - _ZN40_INTERNAL_8aec13a8_4_k_cu_b5cc682e_209784cuda3std3__45__cpo6cbeginE)
_ZN40_INTERNAL_8aec13a8_4_k_cu_b5cc682e_209784cuda3std3__45__cpo6cbeginE:
	.zero		1
	.type		_ZN40_INTERNAL_8aec13a8_4_k_cu_b5cc682e_209784cuda3std3__48in_placeE,@object
	.size		_ZN40_INTERNAL_8aec13a8_4_k_cu_b5cc682e_209784cuda3std3__48in_placeE,(_ZN40_INTERNAL_8aec13a8_4_k_cu_b5cc682e_209784cuda3std6ranges3__45__cpo9iter_moveE - _ZN40_INTERNAL_8aec13a8_4_k_cu_b5cc682e_209784cuda3std3__48in_placeE)
_ZN40_INTERNAL_8aec13a8_4_k_cu_b5cc682e_209784cuda3std3__48in_placeE:
	.zero		1
	.type		_ZN40_INTERNAL_8aec13a8_4_k_cu_b5cc682e_209784cuda3std6ranges3__45__cpo9iter_moveE,@object
	.size		_ZN40_INTERNAL_8aec13a8_4_k_cu_b5cc682e_209784cuda3std6ranges3__45__cpo9iter_moveE,(_ZN40_INTERNAL_8aec13a8_4_k_cu_b5cc682e_209784cuda3std3__45__cpo5beginE - _ZN40_INTERNAL_8aec13a8_4_k_cu_b5cc682e_209784cuda3std6ranges3__45__cpo9iter_moveE)
_ZN40_INTERNAL_8aec13a8_4_k_cu_b5cc682e_209784cuda3std6ranges3__45__cpo9iter_moveE:
	.zero		1
	.type		_ZN40_INTERNAL_8aec13a8_4_k_cu_b5cc682e_209784cuda3std3__45__cpo5beginE,@object
	.size		_ZN40_INTERNAL_8aec13a8_4_k_cu_b5cc682e_209784cuda3std3__45__cpo5beginE,(_ZN40_INTERNAL_8aec13a8_4_k_cu_b5cc682e_209784cuda3std3__442_GLOBAL__N__8aec13a8_4_k_cu_b5cc682e_209786ignoreE - _ZN40_INTERNAL_8aec13a8_4_k_cu_b5cc682e_209784cuda3std3__45__cpo5beginE)
_ZN40_INTERNAL_8aec13a8_4_k_cu_b5cc682e_209784cuda3std3__45__cpo5beginE:
	.zero		1
	.type		_ZN40_INTERNAL_8aec13a8_4_k_cu_b5cc682e_209784cuda3std3__442_GLOBAL__N__8aec13a8_4_k_cu_b5cc682e_209786ignoreE,@object
	.size		_ZN40_INTERNAL_8aec13a8_4_k_cu_b5cc682e_209784cuda3std3__442_GLOBAL__N__8aec13a8_4_k_cu_b5cc682e_209786ignoreE,(_ZN40_INTERNAL_8aec13a8_4_k_cu_b5cc682e_209784cute7productE - _ZN40_INTERNAL_8aec13a8_4_k_cu_b5cc682e_209784cuda3std3__442_GLOBAL__N__8aec13a8_4_k_cu_b5cc682e_209786ignoreE)
_ZN40_INTERNAL_8aec13a8_4_k_cu_b5cc682e_209784cuda3std3__442_GLOBAL__N__8aec13a8_4_k_cu_b5cc682e_209786ignoreE:
	.zero		1
	.type		_ZN40_INTERNAL_8aec13a8_4_k_cu_b5cc682e_209784cute7productE,@object
	.size		_ZN40_INTERNAL_8aec13a8_4_k_cu_b5cc682e_209784cute7productE,(_ZN40_INTERNAL_8aec13a8_4_k_cu_b5cc682e_209784cuda3std3__45__cpo3endE - _ZN40_INTERNAL_8aec13a8_4_k_cu_b5cc682e_209784cute7productE)
_ZN40_INTERNAL_8aec13a8_4_k_cu_b5cc682e_209784cute7productE:
	.zero		1
	.type		_ZN40_INTERNAL_8aec13a8_4_k_cu_b5cc682e_209784cuda3std3__45__cpo3endE,@object
	.size		_ZN40_INTERNAL_8aec13a8_4_k_cu_b5cc682e_209784cuda3std3__45__cpo3endE,(_ZN40_INTERNAL_8aec13a8_4_k_cu_b5cc682e_209784cuda3std3__419piecewise_constructE - _ZN40_INTERNAL_8aec13a8_4_k_cu_b5cc682e_209784cuda3std3__45__cpo3endE)
_ZN40_INTERNAL_8aec13a8_4_k_cu_b5cc682e_209784cuda3std3__45__cpo3endE:
	.zero		1
	.type		_ZN40_INTERNAL_8aec13a8_4_k_cu_b5cc682e_209784cuda3std3__419piecewise_constructE,@object
	.size		_ZN40_INTERNAL_8aec13a8_4_k_cu_b5cc682e_209784cuda3std3__419piecewise_constructE,(_ZN40_INTERNAL_8aec13a8_4_k_cu_b5cc682e_209784cuda3std3__45__cpo4cendE - _ZN40_INTERNAL_8aec13a8_4_k_cu_b5cc682e_209784cuda3std3__419piecewise_constructE)
_ZN40_INTERNAL_8aec13a8_4_k_cu_b5cc682e_209784cuda3std3__419piecewise_constructE:
	.zero		1
	.type		_ZN40_INTERNAL_8aec13a8_4_k_cu_b5cc682e_209784cuda3std3__45__cpo4cendE,@object
	.size		_ZN40_INTERNAL_8aec13a8_4_k_cu_b5cc682e_209784cuda3std3__45__cpo4cendE,(_ZN40_INTERNAL_8aec13a8_4_k_cu_b5cc682e_209784cuda3std6ranges3__45__cpo4swapE - _ZN40_INTERNAL_8aec13a8_4_k_cu_b5cc682e_209784cuda3std3__45__cpo4cendE)
_ZN40_INTERNAL_8aec13a8_4_k_cu_b5cc682e_209784cuda3std3__45__cpo4cendE:
	.zero		1
	.type		_ZN40_INTERNAL_8aec13a8_4_k_cu_b5cc682e_209784cuda3std6ranges3__45__cpo4swapE,@object
	.size		_ZN40_INTERNAL_8aec13a8_4_k_cu_b5cc682e_209784cuda3std6ranges3__45__cpo4swapE,(.L_10 - _ZN40_INTERNAL_8aec13a8_4_k_cu_b5cc682e_209784cuda3std6ranges3__45__cpo4swapE)
_ZN40_INTERNAL_8aec13a8_4_k_cu_b5cc682e_209784cuda3std6ranges3__45__cpo4swapE:
	.zero		1
.L_10:


//--------------------- .nv.constant0._ZN7cutlass13device_kernelINS_4gemm6kernel13GemmUniversalIN4cute5tupleIJiiiiEEENS1_10collective13CollectiveMmaINS1_35MainloopSm100TmaUmmaWarpSpecializedILi5ELi2ELi4ENS5_IJNS4_1CILi1EEESB_SB_EEEEENS5_IJNSA_ILi128EEENSA_ILi64EEENSA_ILi32EEEEEEfNS5_IJlSB_lEEEfSI_NS4_8TiledMMAINS4_8MMA_AtomIJNS4_17SM100_MMA_TF32_SSINS_10tfloat32_tESM_fLi128ELi64ELNS4_4UMMA5MajorE0ELSO_0ELNSN_7ScaleInE0ELSP_0EEEEEENS4_6LayoutISC_NS5_IJNSA_ILi0EEEST_ST_EEEEENS5_IJNS4_10UnderscoreESW_SW_EEEEENS4_13SM90_TMA_LOADENS4_14ComposedLayoutINS4_7SwizzleILi3ELi4ELi3EEENS4_18smem_ptr_flag_bitsILi32EEENSS_INS5_IJNSA_ILi8EEESG_EEENS5_IJSG_SB_EEEEEEEvNS4_8identityESZ_S19_vS1A_EENS_8epilogue10collective18CollectiveEpilogueINS1C_23Sm100TmaWarpSpecializedILi4ELi2ELi16ELb1ELb0EEEJSH_NS5_IJNSS_ISE_SB_EENSS_INSA_ILi16EEESB_EEEEEfSI_fSI_NS1C_6fusion15FusionCallbacksIS1G_NS1L_17LinearCombinationIffffLNS_15FloatRoundStyleE2EEESH_S1K_JEEENS4_5SM1004TMEM4LOAD26SM100_TMEM_LOAD_32dp32b16xESZ_NS10_INS11_ILi2ELi4ELi3EEES14_NSS_INS5_IJS15_S1I_EEENS5_IJS1I_SB_EEEEEEENS4_39AutoVectorizingCopyWithAssumedAlignmentILi128EEENS4_14SM90_TMA_STOREES1Z_S21_S21_EEEvvEEEEvNT_6ParamsE --------------------------
	.section	.nv.constant0._ZN7cutlass13device_kernelINS_4gemm6kernel13GemmUniversalIN4cute5tupleIJiiiiEEENS1_10collective13CollectiveMmaINS1_35MainloopSm100TmaUmmaWarpSpecializedILi5ELi2ELi4ENS5_IJNS4_1CILi1EEESB_SB_EEEEENS5_IJNSA_ILi128EEENSA_ILi64EEENSA_ILi32EEEEEEfNS5_IJlSB_lEEEfSI_NS4_8TiledMMAINS4_8MMA_AtomIJNS4_17SM100_MMA_TF32_SSINS_10tfloat32_tESM_fLi128ELi64ELNS4_4UMMA5MajorE0ELSO_0ELNSN_7ScaleInE0ELSP_0EEEEEENS4_6LayoutISC_NS5_IJNSA_ILi0EEEST_ST_EEEEENS5_IJNS4_10UnderscoreESW_SW_EEEEENS4_13SM90_TMA_LOADENS4_14ComposedLayoutINS4_7SwizzleILi3ELi4ELi3EEENS4_18smem_ptr_flag_bitsILi32EEENSS_INS5_IJNSA_ILi8EEESG_EEENS5_IJSG_SB_EEEEEEEvNS4_8identityESZ_S19_vS1A_EENS_8epilogue10collective18CollectiveEpilogueINS1C_23Sm100TmaWarpSpecializedILi4ELi2ELi16ELb1ELb0EEEJSH_NS5_IJNSS_ISE_SB_EENSS_INSA_ILi16EEESB_EEEEEfSI_fSI_NS1C_6fusion15FusionCallbacksIS1G_NS1L_17LinearCombinationIffffLNS_15FloatRoundStyleE2EEESH_S1K_JEEENS4_5SM1004TMEM4LOAD26SM100_TMEM_LOAD_32dp32b16xESZ_NS10_INS11_ILi2ELi4ELi3EEES14_NSS_INS5_IJS15_S1I_EEENS5_IJS1I_SB_EEEEEEENS4_39AutoVectorizingCopyWithAssumedAlignmentILi128EEENS4_14SM90_TMA_STOREES1Z_S21_S21_EEEvvEEEEvNT_6ParamsE,"a",@progbits
	.sectionflags	@""
	.align	4
.nv.constant0._ZN7cutlass13device_kernelINS_4gemm6kernel13GemmUniversalIN4cute5tupleIJiiiiEEENS1_10collective13CollectiveMmaINS1_35MainloopSm100TmaUmmaWarpSpecializedILi5ELi2ELi4ENS5_IJNS4_1CILi1EEESB_SB_EEEEENS5_IJNSA_ILi128EEENSA_ILi64EEENSA_ILi32EEEEEEfNS5_IJlSB_lEEEfSI_NS4_8TiledMMAINS4_8MMA_AtomIJNS4_17SM100_MMA_TF32_SSINS_10tfloat32_tESM_fLi128ELi64ELNS4_4UMMA5MajorE0ELSO_0ELNSN_7ScaleInE0ELSP_0EEEEEENS4_6LayoutISC_NS5_IJNSA_ILi0EEEST_ST_EEEEENS5_IJNS4_10UnderscoreESW_SW_EEEEENS4_13SM90_TMA_LOADENS4_14ComposedLayoutINS4_7SwizzleILi3ELi4ELi3EEENS4_18smem_ptr_flag_bitsILi32EEENSS_INS5_IJNSA_ILi8EEESG_EEENS5_IJSG_SB_EEEEEEEvNS4_8identityESZ_S19_vS1A_EENS_8epilogue10collective18CollectiveEpilogueINS1C_23Sm100TmaWarpSpecializedILi4ELi2ELi16ELb1ELb0EEEJSH_NS5_IJNSS_ISE_SB_EENSS_INSA_ILi16EEESB_EEEEEfSI_fSI_NS1C_6fusion15FusionCallbacksIS1G_NS1L_17LinearCombinationIffffLNS_15FloatRoundStyleE2EEESH_S1K_JEEENS4_5SM1004TMEM4LOAD26SM100_TMEM_LOAD_32dp32b16xESZ_NS10_INS11_ILi2ELi4ELi3EEES14_NSS_INS5_IJS15_S1I_EEENS5_IJS1I_SB_EEEEEEENS4_39AutoVectorizingCopyWithAssumedAlignmentILi128EEENS4_14SM90_TMA_STOREES1Z_S21_S21_EEEvvEEEEvNT_6ParamsE:
	.zero		2944


//--------------------- SYMBOLS --------------------------

	.type		.nv.reservedSmem.offset0,@object
	.size		.nv.reservedSmem.offset0,0x4
	.type		.nv.reservedSmem.cap,@object
	.size		.nv.reservedSmem.cap,0x4
	.type		__assertfail,@function
